// auto-generated by cutlass_sweep.gemm — config: {"arch": "sm_100", "cluster_m": 2, "cluster_n": 2, "dtype": "fp32", "dtype_b": "fp32", "layout": "nt", "stages": 0, "tile_k": 128, "tile_m": 256, "tile_n": 64}
#include "cutlass/cutlass.h"
#include "cutlass/gemm/collective/collective_builder.hpp"
#include "cutlass/gemm/device/gemm_universal_adapter.h"
#include "cutlass/gemm/kernel/gemm_universal.hpp"
#include "cutlass/epilogue/collective/collective_builder.hpp"

using ElemA = float;
using ElemB = float;
using ElemCD = float;
using Acc  = float;
using TileShape    = cute::Shape<cute::_256, cute::_64, cute::_128>;
using ClusterShape = cute::Shape<cute::_2, cute::_2, cute::_1>;

using CollectiveEpilogue = typename cutlass::epilogue::collective::CollectiveBuilder<
    cutlass::arch::Sm100, cutlass::arch::OpClassTensorOp,
    TileShape, ClusterShape,
    cutlass::epilogue::collective::EpilogueTileAuto,
    Acc, Acc,
    ElemCD, cutlass::layout::RowMajor, 128 / cutlass::sizeof_bits<ElemCD>::value,
    ElemCD, cutlass::layout::RowMajor, 128 / cutlass::sizeof_bits<ElemCD>::value,
    cutlass::epilogue::collective::EpilogueScheduleAuto
  >::CollectiveOp;

using CollectiveMainloop = typename cutlass::gemm::collective::CollectiveBuilder<
    cutlass::arch::Sm100, cutlass::arch::OpClassTensorOp,
    ElemA, cutlass::layout::RowMajor, 128 / cutlass::sizeof_bits<ElemA>::value,
    ElemB, cutlass::layout::ColumnMajor, 128 / cutlass::sizeof_bits<ElemB>::value,
    Acc,
    TileShape, ClusterShape,
    cutlass::gemm::collective::StageCountAutoCarveout<static_cast<int>(sizeof(typename CollectiveEpilogue::SharedStorage))>,
    cutlass::gemm::collective::KernelScheduleAuto
  >::CollectiveOp;

using GemmKernel = cutlass::gemm::kernel::GemmUniversal<
    cute::Shape<int,int,int,int>,
    CollectiveMainloop,
    CollectiveEpilogue
>;
using Gemm = cutlass::gemm::device::GemmUniversalAdapter<GemmKernel>;

// Force the device kernel symbol into the cubin without needing a host main.
auto* _anchor = &cutlass::device_kernel<GemmKernel>;


// ===== COMPILED SASS (sm_100a) =====

	.target	sm_100a

	.elftype	@"ET_EXEC"


//--------------------- .note.nv.tkinfo           --------------------------
	.section	.note.nv.tkinfo,"",@"SHT_NOTE"
	.sectionflags	@"SHF_NOTE_NV_TKINFO"
	.tkinfo
        /*0018*/ 	.word	0x00000002
        /*0030*/ 	.string	""
        /*0030*/ 	.string	"ptxas"
        /*0030*/ 	.string	"Cuda compilation tools, release 13.0, V13.0.88"
        /*0030*/ 	.string	"Build cuda_13.0.r13.0/compiler.36424714_0"
        /*0030*/ 	.string	"-arch sm_100a -m 64 "



//--------------------- .note.nv.cuinfo           --------------------------
	.section	.note.nv.cuinfo,"",@"SHT_NOTE"
	.sectionflags	@"SHF_NOTE_NV_CUINFO"
        /*0018*/ 	.short	0x0002
        /*001a*/ 	.short	0x0064
        /*001c*/ 	.short	0x0082
	.zero		2


//--------------------- .nv.info                  --------------------------
	.section	.nv.info,"",@"SHT_CUDA_INFO"
	.align	4


	//----- nvinfo : EIATTR_REGCOUNT
	.align		4
        /*0000*/ 	.byte	0x04, 0x2f
        /*0002*/ 	.short	(.L_19 - .L_18)
	.align		4
.L_18:
        /*0004*/ 	.word	index@(_ZN7cutlass13device_kernelINS_4gemm6kernel13GemmUniversalIN4cute5tupleIJiiiiEEENS1_10collective13CollectiveMmaINS1_35MainloopSm100TmaUmmaWarpSpecializedILi2ELi2ELi4ENS5_IJNS4_1CILi2EEESB_NSA_ILi1EEEEEEEENS5_IJNSA_ILi256EEENSA_ILi64EEENSA_ILi128EEEEEEfNS5_IJlSC_lEEEfSJ_NS4_8TiledMMAINS4_8MMA_AtomIJNS4_23SM100_MMA_TF32_2x1SM_SSINS_10tfloat32_tESN_fLi256ELi64ELNS4_4UMMA5MajorE0ELSP_0ELNSO_7ScaleInE0ELSQ_0EEEEEENS4_6LayoutINS5_IJSC_SC_SC_EEENS5_IJNSA_ILi0EEESV_SV_EEEEENS5_IJNS4_10UnderscoreESY_SY_EEEEENS4_28SM100_TMA_2SM_LOAD_MULTICASTENS4_14ComposedLayoutINS4_7SwizzleILi3ELi4ELi3EEENS4_18smem_ptr_flag_bitsILi32EEENST_INS5_IJNSA_ILi8EEENSA_ILi32EEEEEENS5_IJS18_SC_EEEEEEEvNS4_8identityENS4_18SM100_TMA_2SM_LOADES1C_vS1D_EENS_8epilogue10collective18CollectiveEpilogueINS1G_23Sm100TmaWarpSpecializedILi4ELi2ELi16ELb1ELb0EEEJNS5_IJSH_SG_SH_EEENS5_IJNST_ISH_SC_EENST_INSA_ILi16EEESC_EEEEEfSJ_fSJ_NS1G_6fusion15FusionCallbacksIS1K_NS1Q_17LinearCombinationIffffLNS_15FloatRoundStyleE2EEES1L_S1P_JEEENS4_5SM1004TMEM4LOAD26SM100_TMEM_LOAD_32dp32b16xENS4_13SM90_TMA_LOADENS12_INS13_ILi2ELi4ELi3EEES16_NST_INS5_IJS17_S1N_EEENS5_IJS1N_SC_EEEEEEENS4_39AutoVectorizingCopyWithAssumedAlignmentILi128EEENS4_14SM90_TMA_STOREES25_S27_S27_EEEvvEEEEvNT_6ParamsE)
        /*0008*/ 	.word	0x0000004c


	//----- nvinfo : EIATTR_FRAME_SIZE
	.align		4
.L_19:
        /*000c*/ 	.byte	0x04, 0x11
        /*000e*/ 	.short	(.L_21 - .L_20)
	.align		4
.L_20:
        /*0010*/ 	.word	index@($__internal_2_$__cuda_sm10x_tcgen05_guardrail_trap_unallocated_columns_being_dealloced)
        /*0014*/ 	.word	0x00000000


	//----- nvinfo : EIATTR_FRAME_SIZE
	.align		4
.L_21:
        /*0018*/ 	.byte	0x04, 0x11
        /*001a*/ 	.short	(.L_23 - .L_22)
	.align		4
.L_22:
        /*001c*/ 	.word	index@($__internal_1_$__cuda_sm10x_tcgen05_guardrail_trap_phase_invalid_during_alloc)
        /*0020*/ 	.word	0x00000000


	//----- nvinfo : EIATTR_FRAME_SIZE
	.align		4
.L_23:
        /*0024*/ 	.byte	0x04, 0x11
        /*0026*/ 	.short	(.L_25 - .L_24)
	.align		4
.L_24:
        /*0028*/ 	.word	index@($__internal_0_$__cuda_sm10x_tcgen05_guardrail_trap_col_being_dealloced_not_returned_by_alloc)
        /*002c*/ 	.word	0x00000000


	//----- nvinfo : EIATTR_FRAME_SIZE
	.align		4
.L_25:
        /*0030*/ 	.byte	0x04, 0x11
        /*0032*/ 	.short	(.L_27 - .L_26)
	.align		4
.L_26:
        /*0034*/ 	.word	index@(_ZN7cutlass13device_kernelINS_4gemm6kernel13GemmUniversalIN4cute5tupleIJiiiiEEENS1_10collective13CollectiveMmaINS1_35MainloopSm100TmaUmmaWarpSpecializedILi2ELi2ELi4ENS5_IJNS4_1CILi2EEESB_NSA_ILi1EEEEEEEENS5_IJNSA_ILi256EEENSA_ILi64EEENSA_ILi128EEEEEEfNS5_IJlSC_lEEEfSJ_NS4_8TiledMMAINS4_8MMA_AtomIJNS4_23SM100_MMA_TF32_2x1SM_SSINS_10tfloat32_tESN_fLi256ELi64ELNS4_4UMMA5MajorE0ELSP_0ELNSO_7ScaleInE0ELSQ_0EEEEEENS4_6LayoutINS5_IJSC_SC_SC_EEENS5_IJNSA_ILi0EEESV_SV_EEEEENS5_IJNS4_10UnderscoreESY_SY_EEEEENS4_28SM100_TMA_2SM_LOAD_MULTICASTENS4_14ComposedLayoutINS4_7SwizzleILi3ELi4ELi3EEENS4_18smem_ptr_flag_bitsILi32EEENST_INS5_IJNSA_ILi8EEENSA_ILi32EEEEEENS5_IJS18_SC_EEEEEEEvNS4_8identityENS4_18SM100_TMA_2SM_LOADES1C_vS1D_EENS_8epilogue10collective18CollectiveEpilogueINS1G_23Sm100TmaWarpSpecializedILi4ELi2ELi16ELb1ELb0EEEJNS5_IJSH_SG_SH_EEENS5_IJNST_ISH_SC_EENST_INSA_ILi16EEESC_EEEEEfSJ_fSJ_NS1G_6fusion15FusionCallbacksIS1K_NS1Q_17LinearCombinationIffffLNS_15FloatRoundStyleE2EEES1L_S1P_JEEENS4_5SM1004TMEM4LOAD26SM100_TMEM_LOAD_32dp32b16xENS4_13SM90_TMA_LOADENS12_INS13_ILi2ELi4ELi3EEES16_NST_INS5_IJS17_S1N_EEENS5_IJS1N_SC_EEEEEEENS4_39AutoVectorizingCopyWithAssumedAlignmentILi128EEENS4_14SM90_TMA_STOREES25_S27_S27_EEEvvEEEEvNT_6ParamsE)
        /*0038*/ 	.word	0x00000000


	//----- nvinfo : EIATTR_MIN_STACK_SIZE
	.align		4
.L_27:
        /*003c*/ 	.byte	0x04, 0x12
        /*003e*/ 	.short	(.L_29 - .L_28)
	.align		4
.L_28:
        /*0040*/ 	.word	index@(_ZN7cutlass13device_kernelINS_4gemm6kernel13GemmUniversalIN4cute5tupleIJiiiiEEENS1_10collective13CollectiveMmaINS1_35MainloopSm100TmaUmmaWarpSpecializedILi2ELi2ELi4ENS5_IJNS4_1CILi2EEESB_NSA_ILi1EEEEEEEENS5_IJNSA_ILi256EEENSA_ILi64EEENSA_ILi128EEEEEEfNS5_IJlSC_lEEEfSJ_NS4_8TiledMMAINS4_8MMA_AtomIJNS4_23SM100_MMA_TF32_2x1SM_SSINS_10tfloat32_tESN_fLi256ELi64ELNS4_4UMMA5MajorE0ELSP_0ELNSO_7ScaleInE0ELSQ_0EEEEEENS4_6LayoutINS5_IJSC_SC_SC_EEENS5_IJNSA_ILi0EEESV_SV_EEEEENS5_IJNS4_10UnderscoreESY_SY_EEEEENS4_28SM100_TMA_2SM_LOAD_MULTICASTENS4_14ComposedLayoutINS4_7SwizzleILi3ELi4ELi3EEENS4_18smem_ptr_flag_bitsILi32EEENST_INS5_IJNSA_ILi8EEENSA_ILi32EEEEEENS5_IJS18_SC_EEEEEEEvNS4_8identityENS4_18SM100_TMA_2SM_LOADES1C_vS1D_EENS_8epilogue10collective18CollectiveEpilogueINS1G_23Sm100TmaWarpSpecializedILi4ELi2ELi16ELb1ELb0EEEJNS5_IJSH_SG_SH_EEENS5_IJNST_ISH_SC_EENST_INSA_ILi16EEESC_EEEEEfSJ_fSJ_NS1G_6fusion15FusionCallbacksIS1K_NS1Q_17LinearCombinationIffffLNS_15FloatRoundStyleE2EEES1L_S1P_JEEENS4_5SM1004TMEM4LOAD26SM100_TMEM_LOAD_32dp32b16xENS4_13SM90_TMA_LOADENS12_INS13_ILi2ELi4ELi3EEES16_NST_INS5_IJS17_S1N_EEENS5_IJS1N_SC_EEEEEEENS4_39AutoVectorizingCopyWithAssumedAlignmentILi128EEENS4_14SM90_TMA_STOREES25_S27_S27_EEEvvEEEEvNT_6ParamsE)
        /*0044*/ 	.word	0x00000000
.L_29:


//--------------------- .nv.compat                --------------------------
	.section	.nv.compat,"",@"SHT_CUDA_COMPAT_INFO"
	.align	4
        /*0000*/ 	.byte	0x02, 0x09, 0x01, 0x00, 0x02, 0x02, 0x02, 0x00, 0x02, 0x05, 0x05, 0x00, 0x03, 0x07, 0x01, 0x01
        /*0010*/ 	.byte	0x02, 0x03, 0x01, 0x00, 0x02, 0x06, 0x01, 0x00, 0x04, 0x0b, 0x08, 0x00, 0x09, 0x00, 0x00, 0x00
        /*0020*/ 	.byte	0x00, 0x00, 0x00, 0x00


//--------------------- .nv.info._ZN7cutlass13device_kernelINS_4gemm6kernel13GemmUniversalIN4cute5tupleIJiiiiEEENS1_10collective13CollectiveMmaINS1_35MainloopSm100TmaUmmaWarpSpecializedILi2ELi2ELi4ENS5_IJNS4_1CILi2EEESB_NSA_ILi1EEEEEEEENS5_IJNSA_ILi256EEENSA_ILi64EEENSA_ILi128EEEEEEfNS5_IJlSC_lEEEfSJ_NS4_8TiledMMAINS4_8MMA_AtomIJNS4_23SM100_MMA_TF32_2x1SM_SSINS_10tfloat32_tESN_fLi256ELi64ELNS4_4UMMA5MajorE0ELSP_0ELNSO_7ScaleInE0ELSQ_0EEEEEENS4_6LayoutINS5_IJSC_SC_SC_EEENS5_IJNSA_ILi0EEESV_SV_EEEEENS5_IJNS4_10UnderscoreESY_SY_EEEEENS4_28SM100_TMA_2SM_LOAD_MULTICASTENS4_14ComposedLayoutINS4_7SwizzleILi3ELi4ELi3EEENS4_18smem_ptr_flag_bitsILi32EEENST_INS5_IJNSA_ILi8EEENSA_ILi32EEEEEENS5_IJS18_SC_EEEEEEEvNS4_8identityENS4_18SM100_TMA_2SM_LOADES1C_vS1D_EENS_8epilogue10collective18CollectiveEpilogueINS1G_23Sm100TmaWarpSpecializedILi4ELi2ELi16ELb1ELb0EEEJNS5_IJSH_SG_SH_EEENS5_IJNST_ISH_SC_EENST_INSA_ILi16EEESC_EEEEEfSJ_fSJ_NS1G_6fusion15FusionCallbacksIS1K_NS1Q_17LinearCombinationIffffLNS_15FloatRoundStyleE2EEES1L_S1P_JEEENS4_5SM1004TMEM4LOAD26SM100_TMEM_LOAD_32dp32b16xENS4_13SM90_TMA_LOADENS12_INS13_ILi2ELi4ELi3EEES16_NST_INS5_IJS17_S1N_EEENS5_IJS1N_SC_EEEEEEENS4_39AutoVectorizingCopyWithAssumedAlignmentILi128EEENS4_14SM90_TMA_STOREES25_S27_S27_EEEvvEEEEvNT_6ParamsE --------------------------
	.section	.nv.info._ZN7cutlass13device_kernelINS_4gemm6kernel13GemmUniversalIN4cute5tupleIJiiiiEEENS1_10collective13CollectiveMmaINS1_35MainloopSm100TmaUmmaWarpSpecializedILi2ELi2ELi4ENS5_IJNS4_1CILi2EEESB_NSA_ILi1EEEEEEEENS5_IJNSA_ILi256EEENSA_ILi64EEENSA_ILi128EEEEEEfNS5_IJlSC_lEEEfSJ_NS4_8TiledMMAINS4_8MMA_AtomIJNS4_23SM100_MMA_TF32_2x1SM_SSINS_10tfloat32_tESN_fLi256ELi64ELNS4_4UMMA5MajorE0ELSP_0ELNSO_7ScaleInE0ELSQ_0EEEEEENS4_6LayoutINS5_IJSC_SC_SC_EEENS5_IJNSA_ILi0EEESV_SV_EEEEENS5_IJNS4_10UnderscoreESY_SY_EEEEENS4_28SM100_TMA_2SM_LOAD_MULTICASTENS4_14ComposedLayoutINS4_7SwizzleILi3ELi4ELi3EEENS4_18smem_ptr_flag_bitsILi32EEENST_INS5_IJNSA_ILi8EEENSA_ILi32EEEEEENS5_IJS18_SC_EEEEEEEvNS4_8identityENS4_18SM100_TMA_2SM_LOADES1C_vS1D_EENS_8epilogue10collective18CollectiveEpilogueINS1G_23Sm100TmaWarpSpecializedILi4ELi2ELi16ELb1ELb0EEEJNS5_IJSH_SG_SH_EEENS5_IJNST_ISH_SC_EENST_INSA_ILi16EEESC_EEEEEfSJ_fSJ_NS1G_6fusion15FusionCallbacksIS1K_NS1Q_17LinearCombinationIffffLNS_15FloatRoundStyleE2EEES1L_S1P_JEEENS4_5SM1004TMEM4LOAD26SM100_TMEM_LOAD_32dp32b16xENS4_13SM90_TMA_LOADENS12_INS13_ILi2ELi4ELi3EEES16_NST_INS5_IJS17_S1N_EEENS5_IJS1N_SC_EEEEEEENS4_39AutoVectorizingCopyWithAssumedAlignmentILi128EEENS4_14SM90_TMA_STOREES25_S27_S27_EEEvvEEEEvNT_6ParamsE,"",@"SHT_CUDA_INFO"
	.sectionflags	@""
	.align	4


	//----- nvinfo : EIATTR_CUDA_API_VERSION
	.align		4
        /*0000*/ 	.byte	0x04, 0x37
        /*0002*/ 	.short	(.L_31 - .L_30)
.L_30:
        /*0004*/ 	.word	0x00000082


	//----- nvinfo : EIATTR_KPARAM_INFO
	.align		4
.L_31:
        /*0008*/ 	.byte	0x04, 0x17
        /*000a*/ 	.short	(.L_33 - .L_32)
.L_32:
        /*000c*/ 	.word	0x00000000
        /*0010*/ 	.short	0x0000
        /*0012*/ 	.short	0x0000
        /*0014*/ 	.byte	0x00, 0xf0, 0x01, 0x20


	//----- nvinfo : EIATTR_AT_ENTRY_FRAGMENTS
	.align		4
.L_33:
        /*0018*/ 	.byte	0x04, 0x4f
        /*001a*/ 	.short	(.L_35 - .L_34)


	//   ....[0]....
.L_34:
        /*001c*/ 	.word	0x00000007


	//----- nvinfo : EIATTR_RESERVED_SMEM_USED
	.align		4
.L_35:
        /*0020*/ 	.byte	0x01, 0x41
	.zero		2


	//----- nvinfo : EIATTR_SPARSE_MMA_MASK
	.align		4
        /*0024*/ 	.byte	0x03, 0x50
        /*0026*/ 	.short	0x0000


	//----- nvinfo : EIATTR_TCGEN05_2CTA_USED
	.align		4
        /*0028*/ 	.byte	0x01, 0x52
	.zero		2


	//----- nvinfo : EIATTR_MAXREG_COUNT
	.align		4
        /*002c*/ 	.byte	0x03, 0x1b
        /*002e*/ 	.short	0x00ff


	//----- nvinfo : EIATTR_NUM_BARRIERS
	.align		4
        /*0030*/ 	.byte	0x02, 0x4c
        /*0032*/ 	.byte	0x07
	.zero		1


	//----- nvinfo : EIATTR_EXTERNS
	.align		4
        /*0034*/ 	.byte	0x04, 0x0f
        /*0036*/ 	.short	(.L_37 - .L_36)


	//   ....[0]....
	.align		4
.L_36:
        /*0038*/ 	.word	index@(__assertfail)


	//----- nvinfo : EIATTR_MERCURY_ISA_VERSION
	.align		4
.L_37:
        /*003c*/ 	.byte	0x03, 0x5f
        /*003e*/ 	.short	0x0101


	//----- nvinfo : EIATTR_INT_WARP_WIDE_INSTR_OFFSETS
	.align		4
        /*0040*/ 	.byte	0x04, 0x31
        /*0042*/ 	.short	(.L_39 - .L_38)


	//   ....[0]....
.L_38:
        /*0044*/ 	.word	0x00000d50


	//   ....[1]....
        /*0048*/ 	.word	0x00000df0


	//   ....[2]....
        /*004c*/ 	.word	0x00004ca0


	//   ....[3]....
        /*0050*/ 	.word	0x00004cd0


	//   ....[4]....
        /*0054*/ 	.word	0x00004cf0


	//   ....[5]....
        /*0058*/ 	.word	0x00005830


	//   ....[6]....
        /*005c*/ 	.word	0x000058a0


	//   ....[7]....
        /*0060*/ 	.word	0x00005990


	//   ....[8]....
        /*0064*/ 	.word	0x00005a10


	//   ....[9]....
        /*0068*/ 	.word	0x00005b10


	//   ....[10]....
        /*006c*/ 	.word	0x00005b90


	//   ....[11]....
        /*0070*/ 	.word	0x00005c80


	//   ....[12]....
        /*0074*/ 	.word	0x00005d30


	//----- nvinfo : EIATTR_COOP_GROUP_MASK_REGIDS
	.align		4
.L_39:
        /*0078*/ 	.byte	0x04, 0x29
        /*007a*/ 	.short	(.L_41 - .L_40)


	//   ....[0]....
.L_40:
        /*007c*/ 	.word	0xffffffff


	//   ....[1]....
        /*0080*/ 	.word	0xffffffff


	//   ....[2]....
        /*0084*/ 	.word	0xffffffff


	//   ....[3]....
        /*0088*/ 	.word	0xffffffff


	//   ....[4]....
        /*008c*/ 	.word	0xffffffff


	//   ....[5]....
        /*0090*/ 	.word	0xffffffff


	//   ....[6]....
        /*0094*/ 	.word	0xffffffff


	//   ....[7]....
        /*0098*/ 	.word	0xffffffff


	//   ....[8]....
        /*009c*/ 	.word	0xffffffff


	//   ....[9]....
        /*00a0*/ 	.word	0xffffffff


	//   ....[10]....
        /*00a4*/ 	.word	0xffffffff


	//   ....[11]....
        /*00a8*/ 	.word	0xffffffff


	//   ....[12]....
        /*00ac*/ 	.word	0xffffffff


	//   ....[13]....
        /*00b0*/ 	.word	0xffffffff


	//----- nvinfo : EIATTR_COOP_GROUP_INSTR_OFFSETS
	.align		4
.L_41:
        /*00b4*/ 	.byte	0x04, 0x28
        /*00b6*/ 	.short	(.L_43 - .L_42)


	//   ....[0]....
.L_42:
        /*00b8*/ 	.word	0x000000c0


	//   ....[1]....
        /*00bc*/ 	.word	0x00000530


	//   ....[2]....
        /*00c0*/ 	.word	0x000006c0


	//   ....[3]....
        /*00c4*/ 	.word	0x00000850


	//   ....[4]....
        /*00c8*/ 	.word	0x00000940


	//   ....[5]....
        /*00cc*/ 	.word	0x00000aa0


	//   ....[6]....
        /*00d0*/ 	.word	0x00000c30


	//   ....[7]....
        /*00d4*/ 	.word	0x00000e70


	//   ....[8]....
        /*00d8*/ 	.word	0x00002700


	//   ....[9]....
        /*00dc*/ 	.word	0x000034b0


	//   ....[10]....
        /*00e0*/ 	.word	0x000039c0


	//   ....[11]....
        /*00e4*/ 	.word	0x00003c70


	//   ....[12]....
        /*00e8*/ 	.word	0x00004b90


	//   ....[13]....
        /*00ec*/ 	.word	0x00004db0


	//----- nvinfo : EIATTR_VRC_CTA_INIT_COUNT
	.align		4
.L_43:
        /*00f0*/ 	.byte	0x02, 0x4a
        /*00f2*/ 	.byte	0x80
	.zero		1


	//----- nvinfo : EIATTR_SYSCALL_OFFSETS
	.align		4
        /*00f4*/ 	.byte	0x04, 0x46
        /*00f6*/ 	.short	(.L_45 - .L_44)


	//   ....[0]....
.L_44:
        /*00f8*/ 	.word	0x000069a0


	//   ....[1]....
        /*00fc*/ 	.word	0x00006a90


	//   ....[2]....
        /*0100*/ 	.word	0x00007250


	//   ....[3]....
        /*0104*/ 	.word	0x000079d0


	//   ....[4]....
        /*0108*/ 	.word	0x00008130


	//   ....[5]....
        /*010c*/ 	.word	0x00008890


	//----- nvinfo : EIATTR_MBARRIER_INSTR_OFFSETS
	.align		4
.L_45:
        /*0110*/ 	.byte	0x04, 0x39
        /*0112*/ 	.short	(.L_47 - .L_46)


	//   ....[0]....
.L_46:
        /*0114*/ 	.word	0x00000670
        /*0118*/ 	.word	0x000000ff
        /*011c*/ 	.word	0x00000000
        /*0120*/ 	.short	0x0100
        /*0122*/ 	.byte	0x04
	.zero		1


	//   ....[1]....
        /*0124*/ 	.word	0x00000680
        /*0128*/ 	.word	0x000000ff
        /*012c*/ 	.word	0x00000010
        /*0130*/ 	.short	0x0100
        /*0132*/ 	.byte	0x04
	.zero		1


	//   ....[2]....
        /*0134*/ 	.word	0x00000690
        /*0138*/ 	.word	0x000000ff
        /*013c*/ 	.word	0x00000008
        /*0140*/ 	.short	0x0100
        /*0142*/ 	.byte	0x04
	.zero		1


	//   ....[3]....
        /*0144*/ 	.word	0x000006a0
        /*0148*/ 	.word	0x000000ff
        /*014c*/ 	.word	0x00000018
        /*0150*/ 	.short	0x0100
        /*0152*/ 	.byte	0x04
	.zero		1


	//   ....[4]....
        /*0154*/ 	.word	0x000007c0
        /*0158*/ 	.word	0x000000ff
        /*015c*/ 	.word	0x00000020
        /*0160*/ 	.short	0x0100
        /*0162*/ 	.byte	0x04
	.zero		1


	//   ....[5]....
        /*0164*/ 	.word	0x000007d0
        /*0168*/ 	.word	0x000000ff
        /*016c*/ 	.word	0x00000040
        /*0170*/ 	.short	0x0100
        /*0172*/ 	.byte	0x04
	.zero		1


	//   ....[6]....
        /*0174*/ 	.word	0x000007e0
        /*0178*/ 	.word	0x000000ff
        /*017c*/ 	.word	0x00000028
        /*0180*/ 	.short	0x0100
        /*0182*/ 	.byte	0x04
	.zero		1


	//   ....[7]....
        /*0184*/ 	.word	0x000007f0
        /*0188*/ 	.word	0x000000ff
        /*018c*/ 	.word	0x00000048
        /*0190*/ 	.short	0x0100
        /*0192*/ 	.byte	0x04
	.zero		1


	//   ....[8]....
        /*0194*/ 	.word	0x00000800
        /*0198*/ 	.word	0x000000ff
        /*019c*/ 	.word	0x00000030
        /*01a0*/ 	.short	0x0100
        /*01a2*/ 	.byte	0x04
	.zero		1


	//   ....[9]....
        /*01a4*/ 	.word	0x00000810
        /*01a8*/ 	.word	0x000000ff
        /*01ac*/ 	.word	0x00000050
        /*01b0*/ 	.short	0x0100
        /*01b2*/ 	.byte	0x04
	.zero		1


	//   ....[10]....
        /*01b4*/ 	.word	0x00000820
        /*01b8*/ 	.word	0x000000ff
        /*01bc*/ 	.word	0x00000038
        /*01c0*/ 	.short	0x0100
        /*01c2*/ 	.byte	0x04
	.zero		1


	//   ....[11]....
        /*01c4*/ 	.word	0x00000830
        /*01c8*/ 	.word	0x000000ff
        /*01cc*/ 	.word	0x00000058
        /*01d0*/ 	.short	0x0100
        /*01d2*/ 	.byte	0x04
	.zero		1


	//   ....[12]....
        /*01d4*/ 	.word	0x00000910
        /*01d8*/ 	.word	0x000000ff
        /*01dc*/ 	.word	0x00000060
        /*01e0*/ 	.short	0x0100
        /*01e2*/ 	.byte	0x06
	.zero		1


	//   ....[13]....
        /*01e4*/ 	.word	0x00000920
        /*01e8*/ 	.word	0x000000ff
        /*01ec*/ 	.word	0x00000068
        /*01f0*/ 	.short	0x0100
        /*01f2*/ 	.byte	0x06
	.zero		1


	//   ....[14]....
        /*01f4*/ 	.word	0x00000a50
        /*01f8*/ 	.word	0x000000ff
        /*01fc*/ 	.word	0x00000070
        /*0200*/ 	.short	0x0100
        /*0202*/ 	.byte	0x06
	.zero		1


	//   ....[15]....
        /*0204*/ 	.word	0x00000a60
        /*0208*/ 	.word	0x000000ff
        /*020c*/ 	.word	0x00000080
        /*0210*/ 	.short	0x0100
        /*0212*/ 	.byte	0x06
	.zero		1


	//   ....[16]....
        /*0214*/ 	.word	0x00000a70
        /*0218*/ 	.word	0x000000ff
        /*021c*/ 	.word	0x00000078
        /*0220*/ 	.short	0x0100
        /*0222*/ 	.byte	0x06
	.zero		1


	//   ....[17]....
        /*0224*/ 	.word	0x00000a80
        /*0228*/ 	.word	0x000000ff
        /*022c*/ 	.word	0x00000088
        /*0230*/ 	.short	0x0100
        /*0232*/ 	.byte	0x06
	.zero		1


	//   ....[18]....
        /*0234*/ 	.word	0x00000ba0
        /*0238*/ 	.word	0x000000ff
        /*023c*/ 	.word	0x00000090
        /*0240*/ 	.short	0x0100
        /*0242*/ 	.byte	0x04
	.zero		1


	//   ....[19]....
        /*0244*/ 	.word	0x00000bb0
        /*0248*/ 	.word	0x000000ff
        /*024c*/ 	.word	0x000000b0
        /*0250*/ 	.short	0x0100
        /*0252*/ 	.byte	0x04
	.zero		1


	//   ....[20]....
        /*0254*/ 	.word	0x00000bc0
        /*0258*/ 	.word	0x000000ff
        /*025c*/ 	.word	0x00000098
        /*0260*/ 	.short	0x0100
        /*0262*/ 	.byte	0x04
	.zero		1


	//   ....[21]....
        /*0264*/ 	.word	0x00000bd0
        /*0268*/ 	.word	0x000000ff
        /*026c*/ 	.word	0x000000b8
        /*0270*/ 	.short	0x0100
        /*0272*/ 	.byte	0x04
	.zero		1


	//   ....[22]....
        /*0274*/ 	.word	0x00000be0
        /*0278*/ 	.word	0x000000ff
        /*027c*/ 	.word	0x000000a0
        /*0280*/ 	.short	0x0100
        /*0282*/ 	.byte	0x04
	.zero		1


	//   ....[23]....
        /*0284*/ 	.word	0x00000bf0
        /*0288*/ 	.word	0x000000ff
        /*028c*/ 	.word	0x000000c0
        /*0290*/ 	.short	0x0100
        /*0292*/ 	.byte	0x04
	.zero		1


	//   ....[24]....
        /*0294*/ 	.word	0x00000c00
        /*0298*/ 	.word	0x000000ff
        /*029c*/ 	.word	0x000000a8
        /*02a0*/ 	.short	0x0100
        /*02a2*/ 	.byte	0x04
	.zero		1


	//   ....[25]....
        /*02a4*/ 	.word	0x00000c10
        /*02a8*/ 	.word	0x000000ff
        /*02ac*/ 	.word	0x000000c8
        /*02b0*/ 	.short	0x0100
        /*02b2*/ 	.byte	0x04
	.zero		1


	//   ....[26]....
        /*02b4*/ 	.word	0x00000d00
        /*02b8*/ 	.word	0x000000ff
        /*02bc*/ 	.word	0x000000d0
        /*02c0*/ 	.short	0x0100
        /*02c2*/ 	.byte	0x04
	.zero		1


	//   ....[27]....
        /*02c4*/ 	.word	0x00000d10
        /*02c8*/ 	.word	0x000000ff
        /*02cc*/ 	.word	0x000000e0
        /*02d0*/ 	.short	0x0100
        /*02d2*/ 	.byte	0x04
	.zero		1


	//   ....[28]....
        /*02d4*/ 	.word	0x00000d20
        /*02d8*/ 	.word	0x000000ff
        /*02dc*/ 	.word	0x000000d8
        /*02e0*/ 	.short	0x0100
        /*02e2*/ 	.byte	0x04
	.zero		1


	//   ....[29]....
        /*02e4*/ 	.word	0x00000d30
        /*02e8*/ 	.word	0x000000ff
        /*02ec*/ 	.word	0x000000e8
        /*02f0*/ 	.short	0x0100
        /*02f2*/ 	.byte	0x04
	.zero		1


	//   ....[30]....
        /*02f4*/ 	.word	0x00000e30
        /*02f8*/ 	.word	0x000000ff
        /*02fc*/ 	.word	0x000000f0
        /*0300*/ 	.short	0x0100
        /*0302*/ 	.byte	0x06
	.zero		1


	//   ....[31]....
        /*0304*/ 	.word	0x00001a40
        /*0308*/ 	.word	0x00000000
        /*030c*/ 	.word	0x000000e0
        /*0310*/ 	.short	0x010a
        /*0312*/ 	.byte	0xff
	.zero		1


	//   ....[32]....
        /*0314*/ 	.word	0x00001a70
        /*0318*/ 	.word	0x00000000
        /*031c*/ 	.word	0x000000d0
        /*0320*/ 	.short	0x0101
        /*0322*/ 	.byte	0xff
	.zero		1


	//   ....[33]....
        /*0324*/ 	.word	0x00001b30
        /*0328*/ 	.word	0x000000ff
        /*032c*/ 	.word	0x00000010
        /*0330*/ 	.short	0x010a
        /*0332*/ 	.byte	0x04
	.zero		1


	//   ....[34]....
        /*0334*/ 	.word	0x00001c00
        /*0338*/ 	.word	0x000000ff
        /*033c*/ 	.word	0x00000010
        /*0340*/ 	.short	0x010a
        /*0342*/ 	.byte	0x06
	.zero		1


	//   ....[35]....
        /*0344*/ 	.word	0x00001d60
        /*0348*/ 	.word	0x000000ff
        /*034c*/ 	.word	0x00000010
        /*0350*/ 	.short	0x010a
        /*0352*/ 	.byte	0x04
	.zero		1


	//   ....[36]....
        /*0354*/ 	.word	0x00002140
        /*0358*/ 	.word	0x000000ff
        /*035c*/ 	.word	0x00000068
        /*0360*/ 	.short	0x0101
        /*0362*/ 	.byte	0x16
	.zero		1


	//   ....[37]....
        /*0364*/ 	.word	0x00002160
        /*0368*/ 	.word	0x000000ff
        /*036c*/ 	.word	0x00000010
        /*0370*/ 	.short	0x010a
        /*0372*/ 	.byte	0x04
	.zero		1


	//   ....[38]....
        /*0374*/ 	.word	0x000021e0
        /*0378*/ 	.word	0x000000ff
        /*037c*/ 	.word	0x00000010
        /*0380*/ 	.short	0x010a
        /*0382*/ 	.byte	0x06
	.zero		1


	//   ....[39]....
        /*0384*/ 	.word	0x00002320
        /*0388*/ 	.word	0x000000ff
        /*038c*/ 	.word	0x00000010
        /*0390*/ 	.short	0x010a
        /*0392*/ 	.byte	0x04
	.zero		1


	//   ....[40]....
        /*0394*/ 	.word	0x00002730
        /*0398*/ 	.word	0x00000003
        /*039c*/ 	.word	0x00000070
        /*03a0*/ 	.short	0x010a
        /*03a2*/ 	.byte	0xff
	.zero		1


	//   ....[41]....
        /*03a4*/ 	.word	0x00002880
        /*03a8*/ 	.word	0x00000000
        /*03ac*/ 	.word	0x00000000
        /*03b0*/ 	.short	0x0101
        /*03b2*/ 	.byte	0xff
	.zero		1


	//   ....[42]....
        /*03b4*/ 	.word	0x00002e40
        /*03b8*/ 	.word	0x000000ff
        /*03bc*/ 	.word	0x00000000
        /*03c0*/ 	.short	0x010a
        /*03c2*/ 	.byte	0x04
	.zero		1


	//   ....[43]....
        /*03c4*/ 	.word	0x00002ee0
        /*03c8*/ 	.word	0x00000000
        /*03cc*/ 	.word	0x00000000
        /*03d0*/ 	.short	0x010a
        /*03d2*/ 	.byte	0xff
	.zero		1


	//   ....[44]....
        /*03d4*/ 	.word	0x00003010
        /*03d8*/ 	.word	0x00000000
        /*03dc*/ 	.word	0x000000d0
        /*03e0*/ 	.short	0x010a
        /*03e2*/ 	.byte	0xff
	.zero		1


	//   ....[45]....
        /*03e4*/ 	.word	0x00003080
        /*03e8*/ 	.word	0x00000000
        /*03ec*/ 	.word	0x00000000
        /*03f0*/ 	.short	0x0101
        /*03f2*/ 	.byte	0xff
	.zero		1


	//   ....[46]....
        /*03f4*/ 	.word	0x000030a0
        /*03f8*/ 	.word	0x000000ff
        /*03fc*/ 	.word	0x00000080
        /*0400*/ 	.short	0x010a
        /*0402*/ 	.byte	0x04
	.zero		1


	//   ....[47]....
        /*0404*/ 	.word	0x000031c0
        /*0408*/ 	.word	0x00000000
        /*040c*/ 	.word	0x00000070
        /*0410*/ 	.short	0x010a
        /*0412*/ 	.byte	0xff
	.zero		1


	//   ....[48]....
        /*0414*/ 	.word	0x000032c0
        /*0418*/ 	.word	0x00000000
        /*041c*/ 	.word	0x00000000
        /*0420*/ 	.short	0x0101
        /*0422*/ 	.byte	0xff
	.zero		1


	//   ....[49]....
        /*0424*/ 	.word	0x00003350
        /*0428*/ 	.word	0x000000ff
        /*042c*/ 	.word	0x00000080
        /*0430*/ 	.short	0x0106
        /*0432*/ 	.byte	0x04
	.zero		1


	//   ....[50]....
        /*0434*/ 	.word	0x00003370
        /*0438*/ 	.word	0x000000ff
        /*043c*/ 	.word	0x00000080
        /*0440*/ 	.short	0x010a
        /*0442*/ 	.byte	0x04
	.zero		1


	//   ....[51]....
        /*0444*/ 	.word	0x00003400
        /*0448*/ 	.word	0x000000ff
        /*044c*/ 	.word	0x00000080
        /*0450*/ 	.short	0x0106
        /*0452*/ 	.byte	0x07
	.zero		1


	//   ....[52]....
        /*0454*/ 	.word	0x00003440
        /*0458*/ 	.word	0x00000000
        /*045c*/ 	.word	0x00000080
        /*0460*/ 	.short	0x010a
        /*0462*/ 	.byte	0xff
	.zero		1


	//   ....[53]....
        /*0464*/ 	.word	0x000036a0
        /*0468*/ 	.word	0x000000ff
        /*046c*/ 	.word	0x00000008
        /*0470*/ 	.short	0x010a
        /*0472*/ 	.byte	0x05
	.zero		1


	//   ....[54]....
        /*0474*/ 	.word	0x000036c0
        /*0478*/ 	.word	0x000000ff
        /*047c*/ 	.word	0x00000008
        /*0480*/ 	.short	0x010a
        /*0482*/ 	.byte	0x05
	.zero		1


	//   ....[55]....
        /*0484*/ 	.word	0x00003860
        /*0488*/ 	.word	0x000000ff
        /*048c*/ 	.word	0x00000008
        /*0490*/ 	.short	0x010a
        /*0492*/ 	.byte	0x05
	.zero		1


	//   ....[56]....
        /*0494*/ 	.word	0x00003880
        /*0498*/ 	.word	0x000000ff
        /*049c*/ 	.word	0x00000008
        /*04a0*/ 	.short	0x010a
        /*04a2*/ 	.byte	0x05
	.zero		1


	//   ....[57]....
        /*04a4*/ 	.word	0x00003950
        /*04a8*/ 	.word	0x000000ff
        /*04ac*/ 	.word	0x00000000
        /*04b0*/ 	.short	0x0101
        /*04b2*/ 	.byte	0x04
	.zero		1


	//   ....[58]....
        /*04b4*/ 	.word	0x00003d10
        /*04b8*/ 	.word	0x00000003
        /*04bc*/ 	.word	0x00000070
        /*04c0*/ 	.short	0x010a
        /*04c2*/ 	.byte	0xff
	.zero		1


	//   ....[59]....
        /*04c4*/ 	.word	0x00003dd0
        /*04c8*/ 	.word	0x00000003
        /*04cc*/ 	.word	0x00000000
        /*04d0*/ 	.short	0x0101
        /*04d2*/ 	.byte	0xff
	.zero		1


	//   ....[60]....
        /*04d4*/ 	.word	0x00003ec0
        /*04d8*/ 	.word	0x000000ff
        /*04dc*/ 	.word	0x00000000
        /*04e0*/ 	.short	0x010a
        /*04e2*/ 	.byte	0x04
	.zero		1


	//   ....[61]....
        /*04e4*/ 	.word	0x00003ed0
        /*04e8*/ 	.word	0x000000ff
        /*04ec*/ 	.word	0x000000b0
        /*04f0*/ 	.short	0x010a
        /*04f2*/ 	.byte	0x07
	.zero		1


	//   ....[62]....
        /*04f4*/ 	.word	0x00003f90
        /*04f8*/ 	.word	0x000000ff
        /*04fc*/ 	.word	0x00000000
        /*0500*/ 	.short	0x010a
        /*0502*/ 	.byte	0x05
	.zero		1


	//   ....[63]....
        /*0504*/ 	.word	0x000040e0
        /*0508*/ 	.word	0x000000ff
        /*050c*/ 	.word	0x00000000
        /*0510*/ 	.short	0x010a
        /*0512*/ 	.byte	0x07
	.zero		1


	//   ....[64]....
        /*0514*/ 	.word	0x00004850
        /*0518*/ 	.word	0x000000ff
        /*051c*/ 	.word	0x00000000
        /*0520*/ 	.short	0x010a
        /*0522*/ 	.byte	0x04
	.zero		1


	//   ....[65]....
        /*0524*/ 	.word	0x000048f0
        /*0528*/ 	.word	0x000000ff
        /*052c*/ 	.word	0x00000000
        /*0530*/ 	.short	0x010a
        /*0532*/ 	.byte	0x05
	.zero		1


	//   ....[66]....
        /*0534*/ 	.word	0x00004980
        /*0538*/ 	.word	0x000000ff
        /*053c*/ 	.word	0x00000000
        /*0540*/ 	.short	0x010a
        /*0542*/ 	.byte	0x05
	.zero		1


	//   ....[67]....
        /*0544*/ 	.word	0x00004a20
        /*0548*/ 	.word	0x00000002
        /*054c*/ 	.word	0x00000000
        /*0550*/ 	.short	0x010a
        /*0552*/ 	.byte	0xff
	.zero		1


	//   ....[68]....
        /*0554*/ 	.word	0x00004a60
        /*0558*/ 	.word	0x00000002
        /*055c*/ 	.word	0x00000000
        /*0560*/ 	.short	0x010a
        /*0562*/ 	.byte	0xff
	.zero		1


	//   ....[69]....
        /*0564*/ 	.word	0x00004ae0
        /*0568*/ 	.word	0x000000ff
        /*056c*/ 	.word	0x00000000
        /*0570*/ 	.short	0x0101
        /*0572*/ 	.byte	0x04
	.zero		1


	//   ....[70]....
        /*0574*/ 	.word	0x00004b20
        /*0578*/ 	.word	0x000000ff
        /*057c*/ 	.word	0x000000f0
        /*0580*/ 	.short	0x010a
        /*0582*/ 	.byte	0x3e
	.zero		1


	//   ....[71]....
        /*0584*/ 	.word	0x00004b80
        /*0588*/ 	.word	0x000000ff
        /*058c*/ 	.word	0x00000000
        /*0590*/ 	.short	0x0101
        /*0592*/ 	.byte	0x04
	.zero		1


	//   ....[72]....
        /*0594*/ 	.word	0x00005030
        /*0598*/ 	.word	0x0000000c
        /*059c*/ 	.word	0x00000070
        /*05a0*/ 	.short	0x010a
        /*05a2*/ 	.byte	0xff
	.zero		1


	//   ....[73]....
        /*05a4*/ 	.word	0x000051a0
        /*05a8*/ 	.word	0x00000000
        /*05ac*/ 	.word	0x00000000
        /*05b0*/ 	.short	0x0101
        /*05b2*/ 	.byte	0xff
	.zero		1


	//   ....[74]....
        /*05b4*/ 	.word	0x00005630
        /*05b8*/ 	.word	0x000000ff
        /*05bc*/ 	.word	0x00000068
        /*05c0*/ 	.short	0x010a
        /*05c2*/ 	.byte	0x15
	.zero		1


	//   ....[75]....
        /*05c4*/ 	.word	0x000057b0
        /*05c8*/ 	.word	0x000000ff
        /*05cc*/ 	.word	0x00000040
        /*05d0*/ 	.short	0x010a
        /*05d2*/ 	.byte	0x15
	.zero		1


	//   ....[76]....
        /*05d4*/ 	.word	0x00005940
        /*05d8*/ 	.word	0x000000ff
        /*05dc*/ 	.word	0x00000020
        /*05e0*/ 	.short	0x010b
        /*05e2*/ 	.byte	0x15
	.zero		1


	//   ....[77]....
        /*05e4*/ 	.word	0x00005950
        /*05e8*/ 	.word	0x000000ff
        /*05ec*/ 	.word	0x00000000
        /*05f0*/ 	.short	0x0101
        /*05f2*/ 	.byte	0x06
	.zero		1


	//   ....[78]....
        /*05f4*/ 	.word	0x00005960
        /*05f8*/ 	.word	0x000000ff
        /*05fc*/ 	.word	0x00000048
        /*0600*/ 	.short	0x010a
        /*0602*/ 	.byte	0x15
	.zero		1


	//   ....[79]....
        /*0604*/ 	.word	0x00005ac0
        /*0608*/ 	.word	0x000000ff
        /*060c*/ 	.word	0x00000028
        /*0610*/ 	.short	0x010b
        /*0612*/ 	.byte	0x15
	.zero		1


	//   ....[80]....
        /*0614*/ 	.word	0x00005ad0
        /*0618*/ 	.word	0x000000ff
        /*061c*/ 	.word	0x00000000
        /*0620*/ 	.short	0x0101
        /*0622*/ 	.byte	0x06
	.zero		1


	//   ....[81]....
        /*0624*/ 	.word	0x00005ae0
        /*0628*/ 	.word	0x000000ff
        /*062c*/ 	.word	0x00000050
        /*0630*/ 	.short	0x010a
        /*0632*/ 	.byte	0x15
	.zero		1


	//   ....[82]....
        /*0634*/ 	.word	0x00005c30
        /*0638*/ 	.word	0x000000ff
        /*063c*/ 	.word	0x00000030
        /*0640*/ 	.short	0x010b
        /*0642*/ 	.byte	0x15
	.zero		1


	//   ....[83]....
        /*0644*/ 	.word	0x00005c40
        /*0648*/ 	.word	0x000000ff
        /*064c*/ 	.word	0x00000000
        /*0650*/ 	.short	0x0101
        /*0652*/ 	.byte	0x06
	.zero		1


	//   ....[84]....
        /*0654*/ 	.word	0x00005c50
        /*0658*/ 	.word	0x000000ff
        /*065c*/ 	.word	0x00000058
        /*0660*/ 	.short	0x010a
        /*0662*/ 	.byte	0x15
	.zero		1


	//   ....[85]....
        /*0664*/ 	.word	0x00005e50
        /*0668*/ 	.word	0x000000ff
        /*066c*/ 	.word	0x00000038
        /*0670*/ 	.short	0x010b
        /*0672*/ 	.byte	0x15
	.zero		1


	//   ....[86]....
        /*0674*/ 	.word	0x00005e60
        /*0678*/ 	.word	0x000000ff
        /*067c*/ 	.word	0x00000000
        /*0680*/ 	.short	0x0101
        /*0682*/ 	.byte	0x25
	.zero		1


	//   ....[87]....
        /*0684*/ 	.word	0x00005e90
        /*0688*/ 	.word	0x000000ff
        /*068c*/ 	.word	0x00000040
        /*0690*/ 	.short	0x010a
        /*0692*/ 	.byte	0x15
	.zero		1


	//   ....[88]....
        /*0694*/ 	.word	0x00005eb0
        /*0698*/ 	.word	0x000000ff
        /*069c*/ 	.word	0x00000048
        /*06a0*/ 	.short	0x010a
        /*06a2*/ 	.byte	0x15
	.zero		1


	//   ....[89]....
        /*06a4*/ 	.word	0x00005ed0
        /*06a8*/ 	.word	0x000000ff
        /*06ac*/ 	.word	0x00000050
        /*06b0*/ 	.short	0x010a
        /*06b2*/ 	.byte	0x15
	.zero		1


	//   ....[90]....
        /*06b4*/ 	.word	0x00005f10
        /*06b8*/ 	.word	0x00000000
        /*06bc*/ 	.word	0x00000058
        /*06c0*/ 	.short	0x010a
        /*06c2*/ 	.byte	0xff
	.zero		1


	//   ....[91]....
        /*06c4*/ 	.word	0x00006230
        /*06c8*/ 	.word	0x00000003
        /*06cc*/ 	.word	0x00000070
        /*06d0*/ 	.short	0x010a
        /*06d2*/ 	.byte	0xff
	.zero		1


	//   ....[92]....
        /*06d4*/ 	.word	0x000063b0
        /*06d8*/ 	.word	0x00000000
        /*06dc*/ 	.word	0x00000000
        /*06e0*/ 	.short	0x0101
        /*06e2*/ 	.byte	0xff
	.zero		1


	//   ....[93]....
        /*06e4*/ 	.word	0x00006f10
        /*06e8*/ 	.word	0x000000ff
        /*06ec*/ 	.word	0x00000020
        /*06f0*/ 	.short	0x010a
        /*06f2*/ 	.byte	0x2b
	.zero		1


	//   ....[94]....
        /*06f4*/ 	.word	0x00006f50
        /*06f8*/ 	.word	0x00000046
        /*06fc*/ 	.word	0x00000090
        /*0700*/ 	.short	0x010a
        /*0702*/ 	.byte	0xff
	.zero		1


	//   ....[95]....
        /*0704*/ 	.word	0x00007040
        /*0708*/ 	.word	0x000000ff
        /*070c*/ 	.word	0x00000020
        /*0710*/ 	.short	0x010a
        /*0712*/ 	.byte	0x2b
	.zero		1


	//   ....[96]....
        /*0714*/ 	.word	0x00007130
        /*0718*/ 	.word	0x00000046
        /*071c*/ 	.word	0x00000090
        /*0720*/ 	.short	0x010a
        /*0722*/ 	.byte	0xff
	.zero		1


	//   ....[97]....
        /*0724*/ 	.word	0x00007700
        /*0728*/ 	.word	0x00000000
        /*072c*/ 	.word	0x00000000
        /*0730*/ 	.short	0x0101
        /*0732*/ 	.byte	0xff
	.zero		1


	//   ....[98]....
        /*0734*/ 	.word	0x00007710
        /*0738*/ 	.word	0x00000002
        /*073c*/ 	.word	0x00000020
        /*0740*/ 	.short	0x010a
        /*0742*/ 	.byte	0xff
	.zero		1


	//   ....[99]....
        /*0744*/ 	.word	0x000077f0
        /*0748*/ 	.word	0x00000002
        /*074c*/ 	.word	0x00000020
        /*0750*/ 	.short	0x010a
        /*0752*/ 	.byte	0xff
	.zero		1


	//   ....[100]....
        /*0754*/ 	.word	0x00007e60
        /*0758*/ 	.word	0x00000010
        /*075c*/ 	.word	0x00000000
        /*0760*/ 	.short	0x0101
        /*0762*/ 	.byte	0xff
	.zero		1


	//   ....[101]....
        /*0764*/ 	.word	0x00007e80
        /*0768*/ 	.word	0x00000000
        /*076c*/ 	.word	0x00000020
        /*0770*/ 	.short	0x010a
        /*0772*/ 	.byte	0xff
	.zero		1


	//   ....[102]....
        /*0774*/ 	.word	0x00007f50
        /*0778*/ 	.word	0x00000000
        /*077c*/ 	.word	0x00000020
        /*0780*/ 	.short	0x010a
        /*0782*/ 	.byte	0xff
	.zero		1


	//   ....[103]....
        /*0784*/ 	.word	0x000085c0
        /*0788*/ 	.word	0x00000010
        /*078c*/ 	.word	0x00000000
        /*0790*/ 	.short	0x0101
        /*0792*/ 	.byte	0xff
	.zero		1


	//   ....[104]....
        /*0794*/ 	.word	0x000085e0
        /*0798*/ 	.word	0x00000000
        /*079c*/ 	.word	0x00000020
        /*07a0*/ 	.short	0x010a
        /*07a2*/ 	.byte	0xff
	.zero		1


	//   ....[105]....
        /*07a4*/ 	.word	0x000086b0
        /*07a8*/ 	.word	0x00000000
        /*07ac*/ 	.word	0x00000020
        /*07b0*/ 	.short	0x010a
        /*07b2*/ 	.byte	0xff
	.zero		1


	//   ....[106]....
        /*07b4*/ 	.word	0x00008920
        /*07b8*/ 	.word	0x00000046
        /*07bc*/ 	.word	0x00000000
        /*07c0*/ 	.short	0x0101
        /*07c2*/ 	.byte	0xff
	.zero		1


	//   ....[107]....
        /*07c4*/ 	.word	0x00008d70
        /*07c8*/ 	.word	0x00000000
        /*07cc*/ 	.word	0x00000000
        /*07d0*/ 	.short	0x0101
        /*07d2*/ 	.byte	0xff
	.zero		1


	//   ....[108]....
        /*07d4*/ 	.word	0x00009000
        /*07d8*/ 	.word	0x000000ff
        /*07dc*/ 	.word	0x00000000
        /*07e0*/ 	.short	0x0101
        /*07e2*/ 	.byte	0x04
	.zero		1


	//   ....[109]....
        /*07e4*/ 	.word	0x00009020
        /*07e8*/ 	.word	0x00000000
        /*07ec*/ 	.word	0x000000e0
        /*07f0*/ 	.short	0x010a
        /*07f2*/ 	.byte	0xff
	.zero		1


	//   ....[110]....
        /*07f4*/ 	.word	0x00009080
        /*07f8*/ 	.word	0x00000000
        /*07fc*/ 	.word	0x00000010
        /*0800*/ 	.short	0x010a
        /*0802*/ 	.byte	0xff
	.zero		1


	//   ....[111]....
        /*0804*/ 	.word	0x000090e0
        /*0808*/ 	.word	0x00000000
        /*080c*/ 	.word	0x00000010
        /*0810*/ 	.short	0x010a
        /*0812*/ 	.byte	0xff
	.zero		1


	//   ....[112]....
        /*0814*/ 	.word	0x00009130
        /*0818*/ 	.word	0x00000003
        /*081c*/ 	.word	0x00000070
        /*0820*/ 	.short	0x010a
        /*0822*/ 	.byte	0xff
	.zero		1


	//   ....[113]....
        /*0824*/ 	.word	0x00009190
        /*0828*/ 	.word	0x00000000
        /*082c*/ 	.word	0x00000000
        /*0830*/ 	.short	0x010a
        /*0832*/ 	.byte	0xff
	.zero		1


	//   ....[114]....
        /*0834*/ 	.word	0x000091e0
        /*0838*/ 	.word	0x00000000
        /*083c*/ 	.word	0x000000d0
        /*0840*/ 	.short	0x010a
        /*0842*/ 	.byte	0xff
	.zero		1


	//   ....[115]....
        /*0844*/ 	.word	0x00009240
        /*0848*/ 	.word	0x00000000
        /*084c*/ 	.word	0x00000080
        /*0850*/ 	.short	0x010a
        /*0852*/ 	.byte	0xff
	.zero		1


	//   ....[116]....
        /*0854*/ 	.word	0x00009290
        /*0858*/ 	.word	0x00000000
        /*085c*/ 	.word	0x00000070
        /*0860*/ 	.short	0x010a
        /*0862*/ 	.byte	0xff
	.zero		1


	//   ....[117]....
        /*0864*/ 	.word	0x000092f0
        /*0868*/ 	.word	0x00000000
        /*086c*/ 	.word	0x00000080
        /*0870*/ 	.short	0x010a
        /*0872*/ 	.byte	0xff
	.zero		1


	//   ....[118]....
        /*0874*/ 	.word	0x00009350
        /*0878*/ 	.word	0x00000007
        /*087c*/ 	.word	0x00000008
        /*0880*/ 	.short	0x010a
        /*0882*/ 	.byte	0xff
	.zero		1


	//   ....[119]....
        /*0884*/ 	.word	0x00009440
        /*0888*/ 	.word	0x00000005
        /*088c*/ 	.word	0x00000008
        /*0890*/ 	.short	0x010a
        /*0892*/ 	.byte	0xff
	.zero		1


	//   ....[120]....
        /*0894*/ 	.word	0x00009490
        /*0898*/ 	.word	0x00000003
        /*089c*/ 	.word	0x00000070
        /*08a0*/ 	.short	0x010a
        /*08a2*/ 	.byte	0xff
	.zero		1


	//   ....[121]....
        /*08a4*/ 	.word	0x00009500
        /*08a8*/ 	.word	0x00000003
        /*08ac*/ 	.word	0x000000b0
        /*08b0*/ 	.short	0x010a
        /*08b2*/ 	.byte	0xff
	.zero		1


	//   ....[122]....
        /*08b4*/ 	.word	0x00009560
        /*08b8*/ 	.word	0x00000003
        /*08bc*/ 	.word	0x00000000
        /*08c0*/ 	.short	0x010a
        /*08c2*/ 	.byte	0xff
	.zero		1


	//   ....[123]....
        /*08c4*/ 	.word	0x000095c0
        /*08c8*/ 	.word	0x00000002
        /*08cc*/ 	.word	0x00000000
        /*08d0*/ 	.short	0x010a
        /*08d2*/ 	.byte	0xff
	.zero		1


	//   ....[124]....
        /*08d4*/ 	.word	0x00009620
        /*08d8*/ 	.word	0x00000002
        /*08dc*/ 	.word	0x00000000
        /*08e0*/ 	.short	0x010a
        /*08e2*/ 	.byte	0xff
	.zero		1


	//   ....[125]....
        /*08e4*/ 	.word	0x00009680
        /*08e8*/ 	.word	0x00000002
        /*08ec*/ 	.word	0x00000000
        /*08f0*/ 	.short	0x010a
        /*08f2*/ 	.byte	0xff
	.zero		1


	//   ....[126]....
        /*08f4*/ 	.word	0x000096e0
        /*08f8*/ 	.word	0x00000002
        /*08fc*/ 	.word	0x000000f0
        /*0900*/ 	.short	0x010a
        /*0902*/ 	.byte	0xff
	.zero		1


	//   ....[127]....
        /*0904*/ 	.word	0x00009730
        /*0908*/ 	.word	0x0000000c
        /*090c*/ 	.word	0x00000070
        /*0910*/ 	.short	0x010a
        /*0912*/ 	.byte	0xff
	.zero		1


	//   ....[128]....
        /*0914*/ 	.word	0x00009790
        /*0918*/ 	.word	0x00000000
        /*091c*/ 	.word	0x00000068
        /*0920*/ 	.short	0x010a
        /*0922*/ 	.byte	0xff
	.zero		1


	//   ....[129]....
        /*0924*/ 	.word	0x000097f0
        /*0928*/ 	.word	0x00000000
        /*092c*/ 	.word	0x00000040
        /*0930*/ 	.short	0x010a
        /*0932*/ 	.byte	0xff
	.zero		1


	//   ....[130]....
        /*0934*/ 	.word	0x00009850
        /*0938*/ 	.word	0x00000000
        /*093c*/ 	.word	0x00000048
        /*0940*/ 	.short	0x010a
        /*0942*/ 	.byte	0xff
	.zero		1


	//   ....[131]....
        /*0944*/ 	.word	0x000098b0
        /*0948*/ 	.word	0x00000000
        /*094c*/ 	.word	0x00000050
        /*0950*/ 	.short	0x010a
        /*0952*/ 	.byte	0xff
	.zero		1


	//   ....[132]....
        /*0954*/ 	.word	0x00009910
        /*0958*/ 	.word	0x00000000
        /*095c*/ 	.word	0x00000058
        /*0960*/ 	.short	0x010a
        /*0962*/ 	.byte	0xff
	.zero		1


	//   ....[133]....
        /*0964*/ 	.word	0x00009970
        /*0968*/ 	.word	0x00000000
        /*096c*/ 	.word	0x00000040
        /*0970*/ 	.short	0x010a
        /*0972*/ 	.byte	0xff
	.zero		1


	//   ....[134]....
        /*0974*/ 	.word	0x000099d0
        /*0978*/ 	.word	0x00000000
        /*097c*/ 	.word	0x00000048
        /*0980*/ 	.short	0x010a
        /*0982*/ 	.byte	0xff
	.zero		1


	//   ....[135]....
        /*0984*/ 	.word	0x00009a30
        /*0988*/ 	.word	0x00000000
        /*098c*/ 	.word	0x00000050
        /*0990*/ 	.short	0x010a
        /*0992*/ 	.byte	0xff
	.zero		1


	//   ....[136]....
        /*0994*/ 	.word	0x00009a80
        /*0998*/ 	.word	0x00000003
        /*099c*/ 	.word	0x00000070
        /*09a0*/ 	.short	0x010a
        /*09a2*/ 	.byte	0xff
	.zero		1


	//   ....[137]....
        /*09a4*/ 	.word	0x00009ae0
        /*09a8*/ 	.word	0x00000002
        /*09ac*/ 	.word	0x00000020
        /*09b0*/ 	.short	0x010a
        /*09b2*/ 	.byte	0xff
	.zero		1


	//   ....[138]....
        /*09b4*/ 	.word	0x00009b30
        /*09b8*/ 	.word	0x00000046
        /*09bc*/ 	.word	0x00000090
        /*09c0*/ 	.short	0x010a
        /*09c2*/ 	.byte	0xff
	.zero		1


	//   ....[139]....
        /*09c4*/ 	.word	0x00009b80
        /*09c8*/ 	.word	0x00000002
        /*09cc*/ 	.word	0x00000020
        /*09d0*/ 	.short	0x010a
        /*09d2*/ 	.byte	0xff
	.zero		1


	//   ....[140]....
        /*09d4*/ 	.word	0x00009bd0
        /*09d8*/ 	.word	0x00000000
        /*09dc*/ 	.word	0x00000020
        /*09e0*/ 	.short	0x010a
        /*09e2*/ 	.byte	0xff
	.zero		1


	//   ....[141]....
        /*09e4*/ 	.word	0x00009c20
        /*09e8*/ 	.word	0x00000000
        /*09ec*/ 	.word	0x00000020
        /*09f0*/ 	.short	0x010a
        /*09f2*/ 	.byte	0xff
	.zero		1


	//----- nvinfo : EIATTR_NUM_MBARRIERS
	.align		4
.L_47:
        /*09f4*/ 	.byte	0x03, 0x38
        /*09f6*/ 	.short	0x001f


	//----- nvinfo : EIATTR_EXIT_INSTR_OFFSETS
	.align		4
        /*09f8*/ 	.byte	0x04, 0x1c
        /*09fa*/ 	.short	(.L_49 - .L_48)


	//   ....[0]....
.L_48:
        /*09fc*/ 	.word	0x00002f10


	//   ....[1]....
        /*0a00*/ 	.word	0x00003410


	//   ....[2]....
        /*0a04*/ 	.word	0x00003470


	//   ....[3]....
        /*0a08*/ 	.word	0x00004dc0


	//   ....[4]....
        /*0a0c*/ 	.word	0x00005f40


	//   ....[5]....
        /*0a10*/ 	.word	0x00005f80


	//   ....[6]....
        /*0a14*/ 	.word	0x00008ef0


	//   ....[7]....
        /*0a18*/ 	.word	0x00008f70


	//   ....[8]....
        /*0a1c*/ 	.word	0x00008fa0


	//   ....[9]....
        /*0a20*/ 	.word	0x00009010


	//----- nvinfo : EIATTR_MAX_THREADS
	.align		4
.L_49:
        /*0a24*/ 	.byte	0x04, 0x05
        /*0a26*/ 	.short	(.L_51 - .L_50)
.L_50:
        /*0a28*/ 	.word	0x00000100
        /*0a2c*/ 	.word	0x00000001
        /*0a30*/ 	.word	0x00000001


	//----- nvinfo : EIATTR_CRS_STACK_SIZE
	.align		4
.L_51:
        /*0a34*/ 	.byte	0x04, 0x1e
        /*0a36*/ 	.short	(.L_53 - .L_52)
.L_52:
        /*0a38*/ 	.word	0x00000000


	//----- nvinfo : EIATTR_CBANK_PARAM_SIZE
	.align		4
.L_53:
        /*0a3c*/ 	.byte	0x03, 0x19
        /*0a3e*/ 	.short	0x0800


	//----- nvinfo : EIATTR_PARAM_CBANK
	.align		4
        /*0a40*/ 	.byte	0x04, 0x0a
        /*0a42*/ 	.short	(.L_55 - .L_54)
	.align		4
.L_54:
        /*0a44*/ 	.word	index@(.nv.constant0._ZN7cutlass13device_kernelINS_4gemm6kernel13GemmUniversalIN4cute5tupleIJiiiiEEENS1_10collective13CollectiveMmaINS1_35MainloopSm100TmaUmmaWarpSpecializedILi2ELi2ELi4ENS5_IJNS4_1CILi2EEESB_NSA_ILi1EEEEEEEENS5_IJNSA_ILi256EEENSA_ILi64EEENSA_ILi128EEEEEEfNS5_IJlSC_lEEEfSJ_NS4_8TiledMMAINS4_8MMA_AtomIJNS4_23SM100_MMA_TF32_2x1SM_SSINS_10tfloat32_tESN_fLi256ELi64ELNS4_4UMMA5MajorE0ELSP_0ELNSO_7ScaleInE0ELSQ_0EEEEEENS4_6LayoutINS5_IJSC_SC_SC_EEENS5_IJNSA_ILi0EEESV_SV_EEEEENS5_IJNS4_10UnderscoreESY_SY_EEEEENS4_28SM100_TMA_2SM_LOAD_MULTICASTENS4_14ComposedLayoutINS4_7SwizzleILi3ELi4ELi3EEENS4_18smem_ptr_flag_bitsILi32EEENST_INS5_IJNSA_ILi8EEENSA_ILi32EEEEEENS5_IJS18_SC_EEEEEEEvNS4_8identityENS4_18SM100_TMA_2SM_LOADES1C_vS1D_EENS_8epilogue10collective18CollectiveEpilogueINS1G_23Sm100TmaWarpSpecializedILi4ELi2ELi16ELb1ELb0EEEJNS5_IJSH_SG_SH_EEENS5_IJNST_ISH_SC_EENST_INSA_ILi16EEESC_EEEEEfSJ_fSJ_NS1G_6fusion15FusionCallbacksIS1K_NS1Q_17LinearCombinationIffffLNS_15FloatRoundStyleE2EEES1L_S1P_JEEENS4_5SM1004TMEM4LOAD26SM100_TMEM_LOAD_32dp32b16xENS4_13SM90_TMA_LOADENS12_INS13_ILi2ELi4ELi3EEES16_NST_INS5_IJS17_S1N_EEENS5_IJS1N_SC_EEEEEEENS4_39AutoVectorizingCopyWithAssumedAlignmentILi128EEENS4_14SM90_TMA_STOREES25_S27_S27_EEEvvEEEEvNT_6ParamsE)
        /*0a48*/ 	.short	0x0380
        /*0a4a*/ 	.short	0x0800


	//----- nvinfo : EIATTR_SW_WAR
	.align		4
.L_55:
        /*0a4c*/ 	.byte	0x04, 0x36
        /*0a4e*/ 	.short	(.L_57 - .L_56)
.L_56:
        /*0a50*/ 	.word	0x00000008
.L_57:


//--------------------- .nv.callgraph             --------------------------
	.section	.nv.callgraph,"",@"SHT_CUDA_CALLGRAPH"
	.align	4
	.sectionentsize	8
	.align		4
        /*0000*/ 	.word	0x00000000
	.align		4
        /*0004*/ 	.word	0xffffffff
	.align		4
        /*0008*/ 	.word	index@(_ZN7cutlass13device_kernelINS_4gemm6kernel13GemmUniversalIN4cute5tupleIJiiiiEEENS1_10collective13CollectiveMmaINS1_35MainloopSm100TmaUmmaWarpSpecializedILi2ELi2ELi4ENS5_IJNS4_1CILi2EEESB_NSA_ILi1EEEEEEEENS5_IJNSA_ILi256EEENSA_ILi64EEENSA_ILi128EEEEEEfNS5_IJlSC_lEEEfSJ_NS4_8TiledMMAINS4_8MMA_AtomIJNS4_23SM100_MMA_TF32_2x1SM_SSINS_10tfloat32_tESN_fLi256ELi64ELNS4_4UMMA5MajorE0ELSP_0ELNSO_7ScaleInE0ELSQ_0EEEEEENS4_6LayoutINS5_IJSC_SC_SC_EEENS5_IJNSA_ILi0EEESV_SV_EEEEENS5_IJNS4_10UnderscoreESY_SY_EEEEENS4_28SM100_TMA_2SM_LOAD_MULTICASTENS4_14ComposedLayoutINS4_7SwizzleILi3ELi4ELi3EEENS4_18smem_ptr_flag_bitsILi32EEENST_INS5_IJNSA_ILi8EEENSA_ILi32EEEEEENS5_IJS18_SC_EEEEEEEvNS4_8identityENS4_18SM100_TMA_2SM_LOADES1C_vS1D_EENS_8epilogue10collective18CollectiveEpilogueINS1G_23Sm100TmaWarpSpecializedILi4ELi2ELi16ELb1ELb0EEEJNS5_IJSH_SG_SH_EEENS5_IJNST_ISH_SC_EENST_INSA_ILi16EEESC_EEEEEfSJ_fSJ_NS1G_6fusion15FusionCallbacksIS1K_NS1Q_17LinearCombinationIffffLNS_15FloatRoundStyleE2EEES1L_S1P_JEEENS4_5SM1004TMEM4LOAD26SM100_TMEM_LOAD_32dp32b16xENS4_13SM90_TMA_LOADENS12_INS13_ILi2ELi4ELi3EEES16_NST_INS5_IJS17_S1N_EEENS5_IJS1N_SC_EEEEEEENS4_39AutoVectorizingCopyWithAssumedAlignmentILi128EEENS4_14SM90_TMA_STOREES25_S27_S27_EEEvvEEEEvNT_6ParamsE)
	.align		4
        /*000c*/ 	.word	index@(__assertfail)
	.align		4
        /*0010*/ 	.word	0x00000000
	.align		4
        /*0014*/ 	.word	0xfffffffe
	.align		4
        /*0018*/ 	.word	0x00000000
	.align		4
        /*001c*/ 	.word	0xfffffffd
	.align		4
        /*0020*/ 	.word	0x00000000
	.align		4
        /*0024*/ 	.word	0xfffffffc


//--------------------- .nv.constant4             --------------------------
	.section	.nv.constant4,"a",@progbits
	.align	8
	.align		8
.nv.constant4:
        /*0000*/ 	.dword	__assertfail
	.align		8
        /*0008*/ 	.dword	__unnamed_1
	.align		8
        /*0010*/ 	.dword	__unnamed_2
	.align		8
        /*0018*/ 	.dword	_ZN40_INTERNAL_edb1fde1_4_k_cu_f38116ab_287334cuda3std3__45__cpo5beginE
	.align		8
        /*0020*/ 	.dword	_ZN40_INTERNAL_edb1fde1_4_k_cu_f38116ab_287334cuda3std3__45__cpo3endE
	.align		8
        /*0028*/ 	.dword	_ZN40_INTERNAL_edb1fde1_4_k_cu_f38116ab_287334cuda3std3__45__cpo6cbeginE
	.align		8
        /*0030*/ 	.dword	_ZN40_INTERNAL_edb1fde1_4_k_cu_f38116ab_287334cuda3std3__45__cpo4cendE
	.align		8
        /*0038*/ 	.dword	_ZN40_INTERNAL_edb1fde1_4_k_cu_f38116ab_287334cuda3std3__442_GLOBAL__N__edb1fde1_4_k_cu_f38116ab_287336ignoreE
	.align		8
        /*0040*/ 	.dword	_ZN40_INTERNAL_edb1fde1_4_k_cu_f38116ab_287334cuda3std3__419piecewise_constructE
	.align		8
        /*0048*/ 	.dword	_ZN40_INTERNAL_edb1fde1_4_k_cu_f38116ab_287334cuda3std3__48in_placeE
	.align		8
        /*0050*/ 	.dword	_ZN40_INTERNAL_edb1fde1_4_k_cu_f38116ab_287334cuda3std6ranges3__45__cpo4swapE
	.align		8
        /*0058*/ 	.dword	_ZN40_INTERNAL_edb1fde1_4_k_cu_f38116ab_287334cuda3std6ranges3__45__cpo9iter_moveE
	.align		8
        /*0060*/ 	.dword	_ZN40_INTERNAL_edb1fde1_4_k_cu_f38116ab_287334cute7productE
	.align		8
        /*0068*/ 	.dword	_ZN40_INTERNAL_edb1fde1_4_k_cu_f38116ab_287334cute1_E
	.align		8
        /*0070*/ 	.dword	$str$25
	.align		8
        /*0078*/ 	.dword	$str$26
	.align		8
        /*0080*/ 	.dword	$str$27
	.align		8
        /*0088*/ 	.dword	$str$28


//--------------------- .text._ZN7cutlass13device_kernelINS_4gemm6kernel13GemmUniversalIN4cute5tupleIJiiiiEEENS1_10collective13CollectiveMmaINS1_35MainloopSm100TmaUmmaWarpSpecializedILi2ELi2ELi4ENS5_IJNS4_1CILi2EEESB_NSA_ILi1EEEEEEEENS5_IJNSA_ILi256EEENSA_ILi64EEENSA_ILi128EEEEEEfNS5_IJlSC_lEEEfSJ_NS4_8TiledMMAINS4_8MMA_AtomIJNS4_23SM100_MMA_TF32_2x1SM_SSINS_10tfloat32_tESN_fLi256ELi64ELNS4_4UMMA5MajorE0ELSP_0ELNSO_7ScaleInE0ELSQ_0EEEEEENS4_6LayoutINS5_IJSC_SC_SC_EEENS5_IJNSA_ILi0EEESV_SV_EEEEENS5_IJNS4_10UnderscoreESY_SY_EEEEENS4_28SM100_TMA_2SM_LOAD_MULTICASTENS4_14ComposedLayoutINS4_7SwizzleILi3ELi4ELi3EEENS4_18smem_ptr_flag_bitsILi32EEENST_INS5_IJNSA_ILi8EEENSA_ILi32EEEEEENS5_IJS18_SC_EEEEEEEvNS4_8identityENS4_18SM100_TMA_2SM_LOADES1C_vS1D_EENS_8epilogue10collective18CollectiveEpilogueINS1G_23Sm100TmaWarpSpecializedILi4ELi2ELi16ELb1ELb0EEEJNS5_IJSH_SG_SH_EEENS5_IJNST_ISH_SC_EENST_INSA_ILi16EEESC_EEEEEfSJ_fSJ_NS1G_6fusion15FusionCallbacksIS1K_NS1Q_17LinearCombinationIffffLNS_15FloatRoundStyleE2EEES1L_S1P_JEEENS4_5SM1004TMEM4LOAD26SM100_TMEM_LOAD_32dp32b16xENS4_13SM90_TMA_LOADENS12_INS13_ILi2ELi4ELi3EEES16_NST_INS5_IJS17_S1N_EEENS5_IJS1N_SC_EEEEEEENS4_39AutoVectorizingCopyWithAssumedAlignmentILi128EEENS4_14SM90_TMA_STOREES25_S27_S27_EEEvvEEEEvNT_6ParamsE --------------------------
	.section	.text._ZN7cutlass13device_kernelINS_4gemm6kernel13GemmUniversalIN4cute5tupleIJiiiiEEENS1_10collective13CollectiveMmaINS1_35MainloopSm100TmaUmmaWarpSpecializedILi2ELi2ELi4ENS5_IJNS4_1CILi2EEESB_NSA_ILi1EEEEEEEENS5_IJNSA_ILi256EEENSA_ILi64EEENSA_ILi128EEEEEEfNS5_IJlSC_lEEEfSJ_NS4_8TiledMMAINS4_8MMA_AtomIJNS4_23SM100_MMA_TF32_2x1SM_SSINS_10tfloat32_tESN_fLi256ELi64ELNS4_4UMMA5MajorE0ELSP_0ELNSO_7ScaleInE0ELSQ_0EEEEEENS4_6LayoutINS5_IJSC_SC_SC_EEENS5_IJNSA_ILi0EEESV_SV_EEEEENS5_IJNS4_10UnderscoreESY_SY_EEEEENS4_28SM100_TMA_2SM_LOAD_MULTICASTENS4_14ComposedLayoutINS4_7SwizzleILi3ELi4ELi3EEENS4_18smem_ptr_flag_bitsILi32EEENST_INS5_IJNSA_ILi8EEENSA_ILi32EEEEEENS5_IJS18_SC_EEEEEEEvNS4_8identityENS4_18SM100_TMA_2SM_LOADES1C_vS1D_EENS_8epilogue10collective18CollectiveEpilogueINS1G_23Sm100TmaWarpSpecializedILi4ELi2ELi16ELb1ELb0EEEJNS5_IJSH_SG_SH_EEENS5_IJNST_ISH_SC_EENST_INSA_ILi16EEESC_EEEEEfSJ_fSJ_NS1G_6fusion15FusionCallbacksIS1K_NS1Q_17LinearCombinationIffffLNS_15FloatRoundStyleE2EEES1L_S1P_JEEENS4_5SM1004TMEM4LOAD26SM100_TMEM_LOAD_32dp32b16xENS4_13SM90_TMA_LOADENS12_INS13_ILi2ELi4ELi3EEES16_NST_INS5_IJS17_S1N_EEENS5_IJS1N_SC_EEEEEEENS4_39AutoVectorizingCopyWithAssumedAlignmentILi128EEENS4_14SM90_TMA_STOREES25_S27_S27_EEEvvEEEEvNT_6ParamsE,"ax",@progbits
	.align	128
.text._ZN7cutlass13device_kernelINS_4gemm6kernel13GemmUniversalIN4cute5tupleIJiiiiEEENS1_10collective13CollectiveMmaINS1_35MainloopSm100TmaUmmaWarpSpecializedILi2ELi2ELi4ENS5_IJNS4_1CILi2EEESB_NSA_ILi1EEEEEEEENS5_IJNSA_ILi256EEENSA_ILi64EEENSA_ILi128EEEEEEfNS5_IJlSC_lEEEfSJ_NS4_8TiledMMAINS4_8MMA_AtomIJNS4_23SM100_MMA_TF32_2x1SM_SSINS_10tfloat32_tESN_fLi256ELi64ELNS4_4UMMA5MajorE0ELSP_0ELNSO_7ScaleInE0ELSQ_0EEEEEENS4_6LayoutINS5_IJSC_SC_SC_EEENS5_IJNSA_ILi0EEESV_SV_EEEEENS5_IJNS4_10UnderscoreESY_SY_EEEEENS4_28SM100_TMA_2SM_LOAD_MULTICASTENS4_14ComposedLayoutINS4_7SwizzleILi3ELi4ELi3EEENS4_18smem_ptr_flag_bitsILi32EEENST_INS5_IJNSA_ILi8EEENSA_ILi32EEEEEENS5_IJS18_SC_EEEEEEEvNS4_8identityENS4_18SM100_TMA_2SM_LOADES1C_vS1D_EENS_8epilogue10collective18CollectiveEpilogueINS1G_23Sm100TmaWarpSpecializedILi4ELi2ELi16ELb1ELb0EEEJNS5_IJSH_SG_SH_EEENS5_IJNST_ISH_SC_EENST_INSA_ILi16EEESC_EEEEEfSJ_fSJ_NS1G_6fusion15FusionCallbacksIS1K_NS1Q_17LinearCombinationIffffLNS_15FloatRoundStyleE2EEES1L_S1P_JEEENS4_5SM1004TMEM4LOAD26SM100_TMEM_LOAD_32dp32b16xENS4_13SM90_TMA_LOADENS12_INS13_ILi2ELi4ELi3EEES16_NST_INS5_IJS17_S1N_EEENS5_IJS1N_SC_EEEEEEENS4_39AutoVectorizingCopyWithAssumedAlignmentILi128EEENS4_14SM90_TMA_STOREES25_S27_S27_EEEvvEEEEvNT_6ParamsE:
        .type           _ZN7cutlass13device_kernelINS_4gemm6kernel13GemmUniversalIN4cute5tupleIJiiiiEEENS1_10collective13CollectiveMmaINS1_35MainloopSm100TmaUmmaWarpSpecializedILi2ELi2ELi4ENS5_IJNS4_1CILi2EEESB_NSA_ILi1EEEEEEEENS5_IJNSA_ILi256EEENSA_ILi64EEENSA_ILi128EEEEEEfNS5_IJlSC_lEEEfSJ_NS4_8TiledMMAINS4_8MMA_AtomIJNS4_23SM100_MMA_TF32_2x1SM_SSINS_10tfloat32_tESN_fLi256ELi64ELNS4_4UMMA5MajorE0ELSP_0ELNSO_7ScaleInE0ELSQ_0EEEEEENS4_6LayoutINS5_IJSC_SC_SC_EEENS5_IJNSA_ILi0EEESV_SV_EEEEENS5_IJNS4_10UnderscoreESY_SY_EEEEENS4_28SM100_TMA_2SM_LOAD_MULTICASTENS4_14ComposedLayoutINS4_7SwizzleILi3ELi4ELi3EEENS4_18smem_ptr_flag_bitsILi32EEENST_INS5_IJNSA_ILi8EEENSA_ILi32EEEEEENS5_IJS18_SC_EEEEEEEvNS4_8identityENS4_18SM100_TMA_2SM_LOADES1C_vS1D_EENS_8epilogue10collective18CollectiveEpilogueINS1G_23Sm100TmaWarpSpecializedILi4ELi2ELi16ELb1ELb0EEEJNS5_IJSH_SG_SH_EEENS5_IJNST_ISH_SC_EENST_INSA_ILi16EEESC_EEEEEfSJ_fSJ_NS1G_6fusion15FusionCallbacksIS1K_NS1Q_17LinearCombinationIffffLNS_15FloatRoundStyleE2EEES1L_S1P_JEEENS4_5SM1004TMEM4LOAD26SM100_TMEM_LOAD_32dp32b16xENS4_13SM90_TMA_LOADENS12_INS13_ILi2ELi4ELi3EEES16_NST_INS5_IJS17_S1N_EEENS5_IJS1N_SC_EEEEEEENS4_39AutoVectorizingCopyWithAssumedAlignmentILi128EEENS4_14SM90_TMA_STOREES25_S27_S27_EEEvvEEEEvNT_6ParamsE,@function
        .size           _ZN7cutlass13device_kernelINS_4gemm6kernel13GemmUniversalIN4cute5tupleIJiiiiEEENS1_10collective13CollectiveMmaINS1_35MainloopSm100TmaUmmaWarpSpecializedILi2ELi2ELi4ENS5_IJNS4_1CILi2EEESB_NSA_ILi1EEEEEEEENS5_IJNSA_ILi256EEENSA_ILi64EEENSA_ILi128EEEEEEfNS5_IJlSC_lEEEfSJ_NS4_8TiledMMAINS4_8MMA_AtomIJNS4_23SM100_MMA_TF32_2x1SM_SSINS_10tfloat32_tESN_fLi256ELi64ELNS4_4UMMA5MajorE0ELSP_0ELNSO_7ScaleInE0ELSQ_0EEEEEENS4_6LayoutINS5_IJSC_SC_SC_EEENS5_IJNSA_ILi0EEESV_SV_EEEEENS5_IJNS4_10UnderscoreESY_SY_EEEEENS4_28SM100_TMA_2SM_LOAD_MULTICASTENS4_14ComposedLayoutINS4_7SwizzleILi3ELi4ELi3EEENS4_18smem_ptr_flag_bitsILi32EEENST_INS5_IJNSA_ILi8EEENSA_ILi32EEEEEENS5_IJS18_SC_EEEEEEEvNS4_8identityENS4_18SM100_TMA_2SM_LOADES1C_vS1D_EENS_8epilogue10collective18CollectiveEpilogueINS1G_23Sm100TmaWarpSpecializedILi4ELi2ELi16ELb1ELb0EEEJNS5_IJSH_SG_SH_EEENS5_IJNST_ISH_SC_EENST_INSA_ILi16EEESC_EEEEEfSJ_fSJ_NS1G_6fusion15FusionCallbacksIS1K_NS1Q_17LinearCombinationIffffLNS_15FloatRoundStyleE2EEES1L_S1P_JEEENS4_5SM1004TMEM4LOAD26SM100_TMEM_LOAD_32dp32b16xENS4_13SM90_TMA_LOADENS12_INS13_ILi2ELi4ELi3EEES16_NST_INS5_IJS17_S1N_EEENS5_IJS1N_SC_EEEEEEENS4_39AutoVectorizingCopyWithAssumedAlignmentILi128EEENS4_14SM90_TMA_STOREES25_S27_S27_EEEvvEEEEvNT_6ParamsE,(.L_x_195 - _ZN7cutlass13device_kernelINS_4gemm6kernel13GemmUniversalIN4cute5tupleIJiiiiEEENS1_10collective13CollectiveMmaINS1_35MainloopSm100TmaUmmaWarpSpecializedILi2ELi2ELi4ENS5_IJNS4_1CILi2EEESB_NSA_ILi1EEEEEEEENS5_IJNSA_ILi256EEENSA_ILi64EEENSA_ILi128EEEEEEfNS5_IJlSC_lEEEfSJ_NS4_8TiledMMAINS4_8MMA_AtomIJNS4_23SM100_MMA_TF32_2x1SM_SSINS_10tfloat32_tESN_fLi256ELi64ELNS4_4UMMA5MajorE0ELSP_0ELNSO_7ScaleInE0ELSQ_0EEEEEENS4_6LayoutINS5_IJSC_SC_SC_EEENS5_IJNSA_ILi0EEESV_SV_EEEEENS5_IJNS4_10UnderscoreESY_SY_EEEEENS4_28SM100_TMA_2SM_LOAD_MULTICASTENS4_14ComposedLayoutINS4_7SwizzleILi3ELi4ELi3EEENS4_18smem_ptr_flag_bitsILi32EEENST_INS5_IJNSA_ILi8EEENSA_ILi32EEEEEENS5_IJS18_SC_EEEEEEEvNS4_8identityENS4_18SM100_TMA_2SM_LOADES1C_vS1D_EENS_8epilogue10collective18CollectiveEpilogueINS1G_23Sm100TmaWarpSpecializedILi4ELi2ELi16ELb1ELb0EEEJNS5_IJSH_SG_SH_EEENS5_IJNST_ISH_SC_EENST_INSA_ILi16EEESC_EEEEEfSJ_fSJ_NS1G_6fusion15FusionCallbacksIS1K_NS1Q_17LinearCombinationIffffLNS_15FloatRoundStyleE2EEES1L_S1P_JEEENS4_5SM1004TMEM4LOAD26SM100_TMEM_LOAD_32dp32b16xENS4_13SM90_TMA_LOADENS12_INS13_ILi2ELi4ELi3EEES16_NST_INS5_IJS17_S1N_EEENS5_IJS1N_SC_EEEEEEENS4_39AutoVectorizingCopyWithAssumedAlignmentILi128EEENS4_14SM90_TMA_STOREES25_S27_S27_EEEvvEEEEvNT_6ParamsE)
        .other          _ZN7cutlass13device_kernelINS_4gemm6kernel13GemmUniversalIN4cute5tupleIJiiiiEEENS1_10collective13CollectiveMmaINS1_35MainloopSm100TmaUmmaWarpSpecializedILi2ELi2ELi4ENS5_IJNS4_1CILi2EEESB_NSA_ILi1EEEEEEEENS5_IJNSA_ILi256EEENSA_ILi64EEENSA_ILi128EEEEEEfNS5_IJlSC_lEEEfSJ_NS4_8TiledMMAINS4_8MMA_AtomIJNS4_23SM100_MMA_TF32_2x1SM_SSINS_10tfloat32_tESN_fLi256ELi64ELNS4_4UMMA5MajorE0ELSP_0ELNSO_7ScaleInE0ELSQ_0EEEEEENS4_6LayoutINS5_IJSC_SC_SC_EEENS5_IJNSA_ILi0EEESV_SV_EEEEENS5_IJNS4_10UnderscoreESY_SY_EEEEENS4_28SM100_TMA_2SM_LOAD_MULTICASTENS4_14ComposedLayoutINS4_7SwizzleILi3ELi4ELi3EEENS4_18smem_ptr_flag_bitsILi32EEENST_INS5_IJNSA_ILi8EEENSA_ILi32EEEEEENS5_IJS18_SC_EEEEEEEvNS4_8identityENS4_18SM100_TMA_2SM_LOADES1C_vS1D_EENS_8epilogue10collective18CollectiveEpilogueINS1G_23Sm100TmaWarpSpecializedILi4ELi2ELi16ELb1ELb0EEEJNS5_IJSH_SG_SH_EEENS5_IJNST_ISH_SC_EENST_INSA_ILi16EEESC_EEEEEfSJ_fSJ_NS1G_6fusion15FusionCallbacksIS1K_NS1Q_17LinearCombinationIffffLNS_15FloatRoundStyleE2EEES1L_S1P_JEEENS4_5SM1004TMEM4LOAD26SM100_TMEM_LOAD_32dp32b16xENS4_13SM90_TMA_LOADENS12_INS13_ILi2ELi4ELi3EEES16_NST_INS5_IJS17_S1N_EEENS5_IJS1N_SC_EEEEEEENS4_39AutoVectorizingCopyWithAssumedAlignmentILi128EEENS4_14SM90_TMA_STOREES25_S27_S27_EEEvvEEEEvNT_6ParamsE,@"STO_CUDA_ENTRY STV_DEFAULT"
_ZN7cutlass13device_kernelINS_4gemm6kernel13GemmUniversalIN4cute5tupleIJiiiiEEENS1_10collective13CollectiveMmaINS1_35MainloopSm100TmaUmmaWarpSpecializedILi2ELi2ELi4ENS5_IJNS4_1CILi2EEESB_NSA_ILi1EEEEEEEENS5_IJNSA_ILi256EEENSA_ILi64EEENSA_ILi128EEEEEEfNS5_IJlSC_lEEEfSJ_NS4_8TiledMMAINS4_8MMA_AtomIJNS4_23SM100_MMA_TF32_2x1SM_SSINS_10tfloat32_tESN_fLi256ELi64ELNS4_4UMMA5MajorE0ELSP_0ELNSO_7ScaleInE0ELSQ_0EEEEEENS4_6LayoutINS5_IJSC_SC_SC_EEENS5_IJNSA_ILi0EEESV_SV_EEEEENS5_IJNS4_10UnderscoreESY_SY_EEEEENS4_28SM100_TMA_2SM_LOAD_MULTICASTENS4_14ComposedLayoutINS4_7SwizzleILi3ELi4ELi3EEENS4_18smem_ptr_flag_bitsILi32EEENST_INS5_IJNSA_ILi8EEENSA_ILi32EEEEEENS5_IJS18_SC_EEEEEEEvNS4_8identityENS4_18SM100_TMA_2SM_LOADES1C_vS1D_EENS_8epilogue10collective18CollectiveEpilogueINS1G_23Sm100TmaWarpSpecializedILi4ELi2ELi16ELb1ELb0EEEJNS5_IJSH_SG_SH_EEENS5_IJNST_ISH_SC_EENST_INSA_ILi16EEESC_EEEEEfSJ_fSJ_NS1G_6fusion15FusionCallbacksIS1K_NS1Q_17LinearCombinationIffffLNS_15FloatRoundStyleE2EEES1L_S1P_JEEENS4_5SM1004TMEM4LOAD26SM100_TMEM_LOAD_32dp32b16xENS4_13SM90_TMA_LOADENS12_INS13_ILi2ELi4ELi3EEES16_NST_INS5_IJS17_S1N_EEENS5_IJS1N_SC_EEEEEEENS4_39AutoVectorizingCopyWithAssumedAlignmentILi128EEENS4_14SM90_TMA_STOREES25_S27_S27_EEEvvEEEEvNT_6ParamsE:
[----:B------:R-:W1:Y:S01]  /*0000*/  LDC R1, c[0x0][0x37c] ;  /* 0x0000df00ff017b82 */ /* 0x000e620000000800 */
[----:B------:R-:W2:Y:S01]  /*0010*/  S2R R65, SR_TID.X ;  /* 0x0000000000417919 */ /* 0x000ea20000002100 */
[----:B------:R-:W3:Y:S06]  /*0020*/  LDCU.64 UR8, c[0x0][0x890] ;  /* 0x00011200ff0877ac */ /* 0x000eec0008000a00 */
[----:B------:R-:W4:Y:S01]  /*0030*/  S2UR UR61, SR_CgaCtaId ;  /* 0x00000000003d79c3 */ /* 0x000f220000008800 */
[----:B------:R-:W-:Y:S02]  /*0040*/  PRMT R26, RZ, 0x7610, R26 ;  /* 0x00007610ff1a7816 */ /* 0x000fe4000000001a */
[----:B------:R-:W-:Y:S01]  /*0050*/  ELECT P1, URZ, PT ;  /* 0x0000000000ff782f */ /* 0x000fe20003820000 */
[----:B---3--:R-:W-:-:S04]  /*0060*/  UISETP.NE.U32.AND UP0, UPT, UR8, URZ, UPT ;  /* 0x000000ff0800728c */ /* 0x008fc8000bf05070 */
[----:B------:R-:W-:Y:S02]  /*0070*/  UISETP.NE.AND.EX UP0, UPT, UR9, URZ, UPT, UP0 ;  /* 0x000000ff0900728c */ /* 0x000fe4000bf05300 */
[----:B----4-:R-:W-:Y:S02]  /*0080*/  ULOP3.LUT UR5, UR61, 0x1, URZ, 0xc0, !UPT ;  /* 0x000000013d057892 */ /* 0x010fe4000f8ec0ff */
[----:B------:R-:W-:Y:S01]  /*0090*/  ULOP3.LUT UR4, UR61, 0x1, URZ, 0x3c, !UPT ;  /* 0x000000013d047892 */ /* 0x000fe2000f8e3cff */
[----:B--2---:R-:W-:-:S03]  /*00a0*/  SHF.R.U32.HI R52, RZ, 0x5, R65 ;  /* 0x00000005ff347819 */ /* 0x004fc60000011641 */
[----:B------:R-:W-:Y:S02]  /*00b0*/  IMAD.U32 R2, RZ, RZ, UR5 ;  /* 0x00000005ff027e24 */ /* 0x000fe4000f8e00ff */
[----:B------:R-:W2:Y:S02]  /*00c0*/  SHFL.IDX PT, R0, R52, RZ, 0x1f ;  /* 0x00001fff34007589 */ /* 0x000ea400000e0000 */
[----:B--2---:R-:W-:Y:S01]  /*00d0*/  R2UR UR18, R0 ;  /* 0x00000000001272ca */ /* 0x004fe200000e0000 */
[----:B------:R-:W-:Y:S01]  /*00e0*/  IMAD.U32 R0, RZ, RZ, UR4 ;  /* 0x00000004ff007e24 */ /* 0x000fe2000f8e00ff */
[----:B-1----:R-:W-:-:S13]  /*00f0*/  BRA.U UP0, `(.L_x_0) ;  /* 0x0000000100307547 */ /* 0x002fda000b800000 */
[----:B------:R-:W1:Y:S02]  /*0100*/  LDCU.64 UR4, c[0x0][0x888] ;  /* 0x00011100ff0477ac */ /* 0x000e640008000a00 */
[----:B-1----:R-:W-:-:S04]  /*0110*/  UISETP.NE.U32.AND UP0, UPT, UR4, URZ, UPT ;  /* 0x000000ff0400728c */ /* 0x002fc8000bf05070 */
[----:B------:R-:W-:-:S09]  /*0120*/  UISETP.NE.AND.EX UP0, UPT, UR5, URZ, UPT, UP0 ;  /* 0x000000ff0500728c */ /* 0x000fd2000bf05300 */
[----:B------:R-:W-:Y:S05]  /*0130*/  BRA.U !UP0, `(.L_x_1) ;  /* 0x0000000108147547 */ /* 0x000fea000b800000 */
[----:B------:R-:W1:Y:S01]  /*0140*/  LDC.64 R4, c[0x0][0x888] ;  /* 0x00022200ff047b82 */ /* 0x000e620000000a00 */
[----:B------:R-:W1:Y:S02]  /*0150*/  LDCU.64 UR4, c[0x0][0x358] ;  /* 0x00006b00ff0477ac */ /* 0x000e640008000a00 */
[----:B-1----:R1:W5:Y:S01]  /*0160*/  LDG.E R27, desc[UR4][R4.64] ;  /* 0x00000004041b7981 */ /* 0x002362000c1e1900 */
[----:B------:R-:W-:Y:S01]  /*0170*/  HFMA2 R26, -RZ, RZ, 0, 5.9604644775390625e-08 ;  /* 0x00000001ff1a7431 */ /* 0x000fe200000001ff */
[----:B------:R-:W-:Y:S05]  /*0180*/  BRA `(.L_x_0) ;  /* 0x00000000000c7947 */ /* 0x000fea0003800000 */
.L_x_1:
[----:B------:R-:W1:Y:S01]  /*0190*/  LDCU UR4, c[0x0][0x880] ;  /* 0x00011000ff0477ac */ /* 0x000e620008000800 */
[----:B------:R-:W-:Y:S01]  /*01a0*/  HFMA2 R26, -RZ, RZ, 0, 5.9604644775390625e-08 ;  /* 0x00000001ff1a7431 */ /* 0x000fe200000001ff */
[----:B-1----:R-:W-:-:S07]  /*01b0*/  MOV R27, UR4 ;  /* 0x00000004001b7c02 */ /* 0x002fce0008000f00 */
.L_x_0:
[----:B------:R-:W2:Y:S02]  /*01c0*/  LDCU.64 UR4, c[0x0][0x8b0] ;  /* 0x00011600ff0477ac */ /* 0x000ea40008000a00 */
[----:B--2---:R-:W-:-:S04]  /*01d0*/  UISETP.NE.U32.AND UP0, UPT, UR4, URZ, UPT ;  /* 0x000000ff0400728c */ /* 0x004fc8000bf05070 */
[----:B------:R-:W-:-:S09]  /*01e0*/  UISETP.NE.AND.EX UP0, UPT, UR5, URZ, UPT, UP0 ;  /* 0x000000ff0500728c */ /* 0x000fd2000bf05300 */
[----:B------:R-:W-:Y:S05]  /*01f0*/  BRA.U UP0, `(.L_x_2) ;  /* 0x0000000100287547 */ /* 0x000fea000b800000 */
[----:B------:R-:W2:Y:S02]  /*0200*/  LDCU.64 UR4, c[0x0][0x8a8] ;  /* 0x00011500ff0477ac */ /* 0x000ea40008000a00 */
[----:B--2---:R-:W-:-:S04]  /*0210*/  UISETP.NE.U32.AND UP0, UPT, UR4, URZ, UPT ;  /* 0x000000ff0400728c */ /* 0x004fc8000bf05070 */
[----:B------:R-:W-:-:S09]  /*0220*/  UISETP.NE.AND.EX UP0, UPT, UR5, URZ, UPT, UP0 ;  /* 0x000000ff0500728c */ /* 0x000fd2000bf05300 */
[----:B------:R-:W-:Y:S05]  /*0230*/  BRA.U !UP0, `(.L_x_3) ;  /* 0x0000000108107547 */ /* 0x000fea000b800000 */
[----:B------:R-:W2:Y:S01]  /*0240*/  LDC.64 R24, c[0x0][0x8a8] ;  /* 0x00022a00ff187b82 */ /* 0x000ea20000000a00 */
[----:B------:R-:W2:Y:S02]  /*0250*/  LDCU.64 UR4, c[0x0][0x358] ;  /* 0x00006b00ff0477ac */ /* 0x000ea40008000a00 */
[----:B--2---:R2:W5:Y:S01]  /*0260*/  LDG.E R24, desc[UR4][R24.64] ;  /* 0x0000000418187981 */ /* 0x004562000c1e1900 */
[----:B------:R-:W-:Y:S05]  /*0270*/  BRA `(.L_x_2) ;  /* 0x0000000000087947 */ /* 0x000fea0003800000 */
.L_x_3:
[----:B------:R-:W2:Y:S02]  /*0280*/  LDCU UR4, c[0x0][0x8a0] ;  /* 0x00011400ff0477ac */ /* 0x000ea40008000800 */
[----:B--2---:R-:W-:Y:S02]  /*0290*/  MOV R24, UR4 ;  /* 0x0000000400187c02 */ /* 0x004fe40008000f00 */
.L_x_2:
[----:B------:R-:W-:Y:S01]  /*02a0*/  IMAD.U32 R3, RZ, RZ, UR18 ;  /* 0x00000012ff037e24 */ /* 0x000fe2000f8e00ff */
[----:B------:R-:W-:Y:S04]  /*02b0*/  BSSY.RECONVERGENT B0, `(.L_x_4) ;  /* 0x000000c000007945 */ /* 0x000fe80003800200 */
[C---:B------:R-:W-:Y:S02]  /*02c0*/  ISETP.NE.OR P2, PT, R3.reuse, 0x1, !P1 ;  /* 0x000000010300780c */ /* 0x040fe40004f45670 */
[----:B------:R-:W-:-:S11]  /*02d0*/  ISETP.NE.OR P0, PT, R3, 0x3, !P1 ;  /* 0x000000030300780c */ /* 0x000fd60004f05670 */
[----:B------:R-:W-:Y:S05]  /*02e0*/  @P2 BRA `(.L_x_5) ;  /* 0x0000000000202947 */ /* 0x000fea0003800000 */
[----:B------:R-:W3:Y:S02]  /*02f0*/  LDCU.64 UR4, c[0x0][0x348] ;  /* 0x00006900ff0477ac */ /* 0x000ee40008000a00 */
[----:B---3--:R-:W-:Y:S02]  /*0300*/  UIADD3 UR6, UP1, UPT, UR4, 0x80, URZ ;  /* 0x0000008004067890 */ /* 0x008fe4000ff3e0ff */
[----:B------:R-:W-:Y:S02]  /*0310*/  UIADD3 UR4, UP0, UPT, UR4, 0x180, URZ ;  /* 0x0000018004047890 */ /* 0x000fe4000ff1e0ff */
[----:B------:R-:W-:Y:S02]  /*0320*/  UIADD3.X UR7, UPT, UPT, URZ, UR5, URZ, UP1, !UPT ;  /* 0x00000005ff077290 */ /* 0x000fe40008ffe4ff */
[----:B------:R-:W-:-:S07]  /*0330*/  UIADD3.X UR5, UPT, UPT, URZ, UR5, URZ, UP0, !UPT ;  /* 0x00000005ff057290 */ /* 0x000fce00087fe4ff */
[----:B------:R3:W-:Y:S02]  /*0340*/  UTMACCTL.PF [UR6] ;  /* 0x00000000060079b9 */ /* 0x0007e40008040000 */
[----:B------:R3:W-:Y:S02]  /*0350*/  UTMACCTL.PF [UR4] ;  /* 0x00000000040079b9 */ /* 0x0007e40008040000 */
[----:B---3--:R-:W-:Y:S01]  /*0360*/  NOP ;  /* 0x0000000000007918 */ /* 0x008fe20000000000 */
.L_x_5:
[----:B------:R-:W-:Y:S05]  /*0370*/  BSYNC.RECONVERGENT B0 ;  /* 0x0000000000007941 */ /* 0x000fea0003800200 */
.L_x_4:
[----:B------:R-:W-:Y:S04]  /*0380*/  BSSY.RECONVERGENT B0, `(.L_x_6) ;  /* 0x000000a000007945 */ /* 0x000fe80003800200 */
        /* <DEDUP_REMOVED lines=9> */
.L_x_7:
[----:B------:R-:W-:Y:S05]  /*0420*/  BSYNC.RECONVERGENT B0 ;  /* 0x0000000000007941 */ /* 0x000fea0003800200 */
.L_x_6:
[----:B------:R-:W3:Y:S01]  /*0430*/  LDCU.64 UR4, c[0x0][0x888] ;  /* 0x00011100ff0477ac */ /* 0x000ee20008000a00 */
[----:B------:R-:W-:Y:S02]  /*0440*/  UISETP.EQ.U32.AND UP1, UPT, UR8, URZ, UPT ;  /* 0x000000ff0800728c */ /* 0x000fe4000bf22070 */
[----:B------:R-:W-:Y:S02]  /*0450*/  UPLOP3.LUT UP3, UPT, UPT, UPT, UPT, 0x80, 0x8 ;  /* 0x000000000008789c */ /* 0x000fe40003f6f070 */
[----:B---3--:R-:W-:-:S04]  /*0460*/  UISETP.NE.U32.AND UP0, UPT, UR4, URZ, UPT ;  /* 0x000000ff0400728c */ /* 0x008fc8000bf05070 */
[----:B------:R-:W-:-:S04]  /*0470*/  UISETP.NE.AND.EX UP0, UPT, UR5, URZ, UPT, UP0 ;  /* 0x000000ff0500728c */ /* 0x000fc8000bf05300 */
[----:B------:R-:W-:-:S04]  /*0480*/  UISETP.EQ.OR.EX UP2, UPT, UR9, URZ, !UP0, UP1 ;  /* 0x000000ff0900728c */ /* 0x000fc8000c742710 */
[----:B------:R-:W-:-:S05]  /*0490*/  UP2UR UR63, UPR, URZ, 0x4 ;  /* 0x00000004ff3f7883 */ /* 0x000fca0008000000 */
[----:B------:R-:W-:Y:S07]  /*04a0*/  BRA.U !UP2, `(.L_x_8) ;  /* 0x000000010a207547 */ /* 0x000fee000b800000 */
[----:B------:R-:W-:Y:S01]  /*04b0*/  UISETP.NE.U32.AND UP1, UPT, UR8, URZ, UPT ;  /* 0x000000ff0800728c */ /* 0x000fe2000bf25070 */
[----:B-----5:R-:W-:Y:S01]  /*04c0*/  FSETP.NEU.AND P0, PT, R27, RZ, PT ;  /* 0x000000ff1b00720b */ /* 0x020fe20003f0d000 */
[----:B------:R-:W-:Y:S02]  /*04d0*/  USEL UR4, URZ, 0xffffffff, UP0 ;  /* 0xffffffffff047887 */ /* 0x000fe40008000000 */
[----:B------:R-:W-:-:S10]  /*04e0*/  UISETP.NE.AND.EX UP1, UPT, UR9, URZ, UPT, UP1 ;  /* 0x000000ff0900728c */ /* 0x000fd4000bf25310 */
[----:B------:R-:W-:Y:S01]  /*04f0*/  VOTEU.ANY UP0, P0 ;  /* 0x0000000000ff7886 */ /* 0x000fe20000000100 */
[----:B------:R-:W-:-:S04]  /*0500*/  @!UP1 USEL UR4, URZ, 0xffffffff, UP0 ;  /* 0xffffffffff049887 */ /* 0x000fc80008000000 */
[----:B------:R-:W-:-:S04]  /*0510*/  ULOP3.LUT UR4, UR4, 0x1, URZ, 0xc0, !UPT ;  /* 0x0000000104047892 */ /* 0x000fc8000f8ec0ff */
[----:B------:R-:W-:-:S11]  /*0520*/  UISETP.NE.U32.AND UP3, UPT, UR4, 0x1, UPT ;  /* 0x000000010400788c */ /* 0x000fd6000bf65070 */
.L_x_8:
[----:B------:R-:W3:Y:S01]  /*0530*/  SHFL.IDX PT, R3, R52, RZ, 0x1f ;  /* 0x00001fff34037589 */ /* 0x000ee200000e0000 */
[----:B------:R-:W-:Y:S01]  /*0540*/  R2UR UR4, R2 ;  /* 0x00000000020472ca */ /* 0x000fe200000e0000 */
[----:B------:R-:W-:-:S04]  /*0550*/  UISETP.NE.AND UP0, UPT, UR18, 0x2, UPT ;  /* 0x000000021200788c */ /* 0x000fc8000bf05270 */
[----:B------:R-:W-:-:S08]  /*0560*/  USEL UR45, URZ, 0x1, UP0 ;  /* 0x00000001ff2d7887 */ /* 0x000fd00008000000 */
[----:B------:R-:W-:-:S06]  /*0570*/  UISETP.EQ.AND UP1, UPT, UR4, URZ, !UP0 ;  /* 0x000000ff0400728c */ /* 0x000fcc000c722270 */
[----:B------:R-:W-:Y:S02]  /*0580*/  PLOP3.LUT P4, PT, P1, PT, UP1, 0x80, 0x8 ;  /* 0x000000000008781c */ /* 0x000fe40000f8f018 */
[----:B---3--:R-:W-:-:S13]  /*0590*/  ISETP.NE.AND P0, PT, R3, RZ, PT ;  /* 0x000000ff0300720c */ /* 0x008fda0003f05270 */
[----:B------:R-:W-:Y:S05]  /*05a0*/  @P0 BRA `(.L_x_9) ;  /* 0x0000000000440947 */ /* 0x000fea0003800000 */
[----:B------:R-:W-:Y:S01]  /*05b0*/  UMOV UR4, 0x400 ;  /* 0x0000040000047882 */ /* 0x000fe20000000000 */
[----:B------:R-:W-:Y:S01]  /*05c0*/  UMOV UR8, 0x1 ;  /* 0x0000000100087882 */ /* 0x000fe20000000000 */
[----:B------:R-:W-:Y:S01]  /*05d0*/  UMOV UR6, 0x2 ;  /* 0x0000000200067882 */ /* 0x000fe20000000000 */
[----:B------:R-:W-:Y:S02]  /*05e0*/  ULEA UR4, UR61, UR4, 0x18 ;  /* 0x000000043d047291 */ /* 0x000fe4000f8ec0ff */
[----:B------:R-:W-:-:S04]  /*05f0*/  UIADD3 UR8, UPT, UPT, -UR8, 0x100000, URZ ;  /* 0x0010000008087890 */ /* 0x000fc8000fffe1ff */
[----:B------:R-:W-:Y:S02]  /*0600*/  USHF.L.U32 UR9, UR8, 0xb, URZ ;  /* 0x0000000b08097899 */ /* 0x000fe400080006ff */
[----:B------:R-:W-:Y:S02]  /*0610*/  USHF.L.U32 UR8, UR8, 0x1, URZ ;  /* 0x0000000108087899 */ /* 0x000fe400080006ff */
[----:B------:R-:W-:-:S04]  /*0620*/  UIADD3 UR6, UPT, UPT, -UR6, 0x100000, URZ ;  /* 0x0010000006067890 */ /* 0x000fc8000fffe1ff */
[----:B------:R-:W-:Y:S02]  /*0630*/  USHF.L.U32 UR7, UR6, 0xb, URZ ;  /* 0x0000000b06077899 */ /* 0x000fe400080006ff */
[----:B------:R-:W-:Y:S01]  /*0640*/  USHF.L.U32 UR6, UR6, 0x1, URZ ;  /* 0x0000000106067899 */ /* 0x000fe200080006ff */
[----:B------:R-:W-:Y:S01]  /*0650*/  ELECT P0, URZ, PT ;  /* 0x0000000000ff782f */ /* 0x000fe20003800000 */
[----:B------:R-:W3:Y:S02]  /*0660*/  FENCE.VIEW.ASYNC.S ;  /* 0x00000000000073c6 */ /* 0x000ee40000000000 */
[----:B---3--:R3:W4:Y:S08]  /*0670*/  SYNCS.EXCH.64 URZ, [UR4], UR8 ;  /* 0x0000000804ff75b2 */ /* 0x0087300008000100 */
[----:B------:R3:W1:Y:S01]  /*0680*/  SYNCS.EXCH.64 URZ, [UR4+0x10], UR6 ;  /* 0x0000100604ff75b2 */ /* 0x0006620008000100 */
[----:B------:R3:W1:Y:S01]  /*0690*/  SYNCS.EXCH.64 URZ, [UR4+0x8], UR8 ;  /* 0x0000080804ff75b2 */ /* 0x0006620008000100 */
[----:B------:R3:W1:Y:S01]  /*06a0*/  SYNCS.EXCH.64 URZ, [UR4+0x18], UR6 ;  /* 0x0000180604ff75b2 */ /* 0x0006620008000100 */
[----:B------:R-:W-:Y:S01]  /*06b0*/  NOP ;  /* 0x0000000000007918 */ /* 0x000fe20000000000 */
.L_x_9:
[----:B------:R-:W2:Y:S01]  /*06c0*/  SHFL.IDX PT, R3, R52, RZ, 0x1f ;  /* 0x00001fff34037589 */ /* 0x000ea200000e0000 */
[----:B------:R-:W-:Y:S01]  /*06d0*/  NOP ;  /* 0x0000000000007918 */ /* 0x000fe20000000000 */
[----:B--2---:R-:W-:-:S13]  /*06e0*/  ISETP.NE.AND P0, PT, R3, 0x1, PT ;  /* 0x000000010300780c */ /* 0x004fda0003f05270 */
[----:B------:R-:W-:Y:S05]  /*06f0*/  @P0 BRA `(.L_x_10) ;  /* 0x0000000000540947 */ /* 0x000fea0003800000 */
[----:B---3--:R-:W-:Y:S01]  /*0700*/  UMOV UR4, 0x400 ;  /* 0x0000040000047882 */ /* 0x008fe20000000000 */
        /* <DEDUP_REMOVED lines=10> */
[----:B------:R-:W2:Y:S02]  /*07b0*/  FENCE.VIEW.ASYNC.S ;  /* 0x00000000000073c6 */ /* 0x000ea40000000000 */
[----:B--2---:R2:W3:Y:S08]  /*07c0*/  SYNCS.EXCH.64 URZ, [UR4+0x20], UR8 ;  /* 0x0000200804ff75b2 */ /* 0x0044f00008000100 */
[----:B------:R2:W1:Y:S01]  /*07d0*/  SYNCS.EXCH.64 URZ, [UR4+0x40], UR6 ;  /* 0x0000400604ff75b2 */ /* 0x0004620008000100 */
[----:B------:R2:W1:Y:S01]  /*07e0*/  SYNCS.EXCH.64 URZ, [UR4+0x28], UR8 ;  /* 0x0000280804ff75b2 */ /* 0x0004620008000100 */
[----:B------:R2:W1:Y:S01]  /*07f0*/  SYNCS.EXCH.64 URZ, [UR4+0x48], UR6 ;  /* 0x0000480604ff75b2 */ /* 0x0004620008000100 */
[----:B------:R2:W1:Y:S01]  /*0800*/  SYNCS.EXCH.64 URZ, [UR4+0x30], UR8 ;  /* 0x0000300804ff75b2 */ /* 0x0004620008000100 */
[----:B------:R2:W1:Y:S01]  /*0810*/  SYNCS.EXCH.64 URZ, [UR4+0x50], UR6 ;  /* 0x0000500604ff75b2 */ /* 0x0004620008000100 */
[----:B------:R2:W1:Y:S01]  /*0820*/  SYNCS.EXCH.64 URZ, [UR4+0x38], UR8 ;  /* 0x0000380804ff75b2 */ /* 0x0004620008000100 */
[----:B------:R2:W1:Y:S01]  /*0830*/  SYNCS.EXCH.64 URZ, [UR4+0x58], UR6 ;  /* 0x0000580604ff75b2 */ /* 0x0004620008000100 */
[----:B------:R-:W-:Y:S01]  /*0840*/  NOP ;  /* 0x0000000000007918 */ /* 0x000fe20000000000 */
.L_x_10:
[----:B------:R-:W4:Y:S01]  /*0850*/  SHFL.IDX PT, R3, R52, RZ, 0x1f ;  /* 0x00001fff34037589 */ /* 0x000f2200000e0000 */
[----:B------:R-:W-:Y:S01]  /*0860*/  NOP ;  /* 0x0000000000007918 */ /* 0x000fe20000000000 */
[----:B----4-:R-:W-:-:S13]  /*0870*/  ISETP.NE.AND P0, PT, R3, 0x3, PT ;  /* 0x000000030300780c */ /* 0x010fda0003f05270 */
[----:B------:R-:W-:Y:S05]  /*0880*/  @P0 BRA `(.L_x_11) ;  /* 0x00000000002c0947 */ /* 0x000fea0003800000 */
[----:B--23--:R-:W-:Y:S01]  /*0890*/  UMOV UR6, 0x400 ;  /* 0x0000040000067882 */ /* 0x00cfe20000000000 */
[----:B------:R-:W-:Y:S01]  /*08a0*/  UMOV UR4, 0x20 ;  /* 0x0000002000047882 */ /* 0x000fe20000000000 */
[----:B------:R-:W-:Y:S02]  /*08b0*/  ULEA UR6, UR61, UR6, 0x18 ;  /* 0x000000063d067291 */ /* 0x000fe4000f8ec0ff */
[----:B------:R-:W-:-:S04]  /*08c0*/  UIADD3 UR4, UPT, UPT, -UR4, 0x100000, URZ ;  /* 0x0010000004047890 */ /* 0x000fc8000fffe1ff */
[----:B------:R-:W-:Y:S02]  /*08d0*/  USHF.L.U32 UR5, UR4, 0xb, URZ ;  /* 0x0000000b04057899 */ /* 0x000fe400080006ff */
[----:B------:R-:W-:Y:S01]  /*08e0*/  USHF.L.U32 UR4, UR4, 0x1, URZ ;  /* 0x0000000104047899 */ /* 0x000fe200080006ff */
[----:B------:R-:W-:Y:S01]  /*08f0*/  ELECT P0, URZ, PT ;  /* 0x0000000000ff782f */ /* 0x000fe20003800000 */
[----:B------:R-:W2:Y:S10]  /*0900*/  FENCE.VIEW.ASYNC.S ;  /* 0x00000000000073c6 */ /* 0x000eb40000000000 */
[----:B--2---:R4:W2:Y:S01]  /*0910*/  SYNCS.EXCH.64 URZ, [UR6+0x60], UR4 ;  /* 0x0000600406ff75b2 */ /* 0x0048a20008000100 */
[----:B------:R4:W3:Y:S02]  /*0920*/  SYNCS.EXCH.64 URZ, [UR6+0x68], UR4 ;  /* 0x0000680406ff75b2 */ /* 0x0008e40008000100 */
[----:B----4-:R-:W-:Y:S01]  /*0930*/  NOP ;  /* 0x0000000000007918 */ /* 0x010fe20000000000 */
.L_x_11:
[----:B------:R-:W4:Y:S01]  /*0940*/  SHFL.IDX PT, R3, R52, RZ, 0x1f ;  /* 0x00001fff34037589 */ /* 0x000f2200000e0000 */
[----:B------:R-:W-:Y:S01]  /*0950*/  NOP ;  /* 0x0000000000007918 */ /* 0x000fe20000000000 */
[----:B----4-:R-:W-:-:S13]  /*0960*/  ISETP.NE.AND P0, PT, R3, 0x4, PT ;  /* 0x000000040300780c */ /* 0x010fda0003f05270 */
[----:B------:R-:W-:Y:S05]  /*0970*/  @P0 BRA `(.L_x_12) ;  /* 0x0000000000480947 */ /* 0x000fea0003800000 */
[----:B--23--:R-:W-:Y:S01]  /*0980*/  UMOV UR4, 0x3a0 ;  /* 0x000003a000047882 */ /* 0x00cfe20000000000 */
[----:B------:R-:W-:Y:S01]  /*0990*/  UMOV UR6, 0x400 ;  /* 0x0000040000067882 */ /* 0x000fe20000000000 */
[----:B------:R-:W-:Y:S01]  /*09a0*/  USEL UR4, UR4, 0x320, UP3 ;  /* 0x0000032004047887 */ /* 0x000fe20009800000 */
        /* <DEDUP_REMOVED lines=10> */
[----:B--2---:R4:W2:Y:S08]  /*0a50*/  SYNCS.EXCH.64 URZ, [UR6+0x70], UR8 ;  /* 0x0000700806ff75b2 */ /* 0x0048b00008000100 */
[----:B------:R4:W3:Y:S01]  /*0a60*/  SYNCS.EXCH.64 URZ, [UR6+0x80], UR4 ;  /* 0x0000800406ff75b2 */ /* 0x0008e20008000100 */
[----:B------:R4:W1:Y:S01]  /*0a70*/  SYNCS.EXCH.64 URZ, [UR6+0x78], UR8 ;  /* 0x0000780806ff75b2 */ /* 0x0008620008000100 */
[----:B------:R4:W1:Y:S02]  /*0a80*/  SYNCS.EXCH.64 URZ, [UR6+0x88], UR4 ;  /* 0x0000880406ff75b2 */ /* 0x0008640008000100 */
[----:B----4-:R-:W-:Y:S01]  /*0a90*/  NOP ;  /* 0x0000000000007918 */ /* 0x010fe20000000000 */
.L_x_12:
[----:B------:R-:W4:Y:S01]  /*0aa0*/  SHFL.IDX PT, R3, R52, RZ, 0x1f ;  /* 0x00001fff34037589 */ /* 0x000f2200000e0000 */
[----:B------:R-:W-:Y:S01]  /*0ab0*/  NOP ;  /* 0x0000000000007918 */ /* 0x000fe20000000000 */
[----:B----4-:R-:W-:-:S13]  /*0ac0*/  ISETP.NE.AND P0, PT, R3, 0x5, PT ;  /* 0x000000050300780c */ /* 0x010fda0003f05270 */
[----:B------:R-:W-:Y:S05]  /*0ad0*/  @P0 BRA `(.L_x_13) ;  /* 0x0000000000540947 */ /* 0x000fea0003800000 */
[----:B--23--:R-:W-:Y:S01]  /*0ae0*/  UMOV UR4, 0x400 ;  /* 0x0000040000047882 */ /* 0x00cfe20000000000 */
        /* <DEDUP_REMOVED lines=14> */
[----:B------:R4:W1:Y:S01]  /*0bd0*/  SYNCS.EXCH.64 URZ, [UR4+0xb8], UR8 ;  /* 0x0000b80804ff75b2 */ /* 0x0008620008000100 */
[----:B------:R4:W1:Y:S01]  /*0be0*/  SYNCS.EXCH.64 URZ, [UR4+0xa0], UR6 ;  /* 0x0000a00604ff75b2 */ /* 0x0008620008000100 */
[----:B------:R4:W1:Y:S01]  /*0bf0*/  SYNCS.EXCH.64 URZ, [UR4+0xc0], UR8 ;  /* 0x0000c00804ff75b2 */ /* 0x0008620008000100 */
[----:B------:R4:W1:Y:S01]  /*0c00*/  SYNCS.EXCH.64 URZ, [UR4+0xa8], UR6 ;  /* 0x0000a80604ff75b2 */ /* 0x0008620008000100 */
[----:B------:R4:W1:Y:S02]  /*0c10*/  SYNCS.EXCH.64 URZ, [UR4+0xc8], UR8 ;  /* 0x0000c80804ff75b2 */ /* 0x0008640008000100 */
[----:B----4-:R-:W-:Y:S01]  /*0c20*/  NOP ;  /* 0x0000000000007918 */ /* 0x010fe20000000000 */
.L_x_13:
[----:B------:R-:W4:Y:S01]  /*0c30*/  SHFL.IDX PT, R3, R52, RZ, 0x1f ;  /* 0x00001fff34037589 */ /* 0x000f2200000e0000 */
[----:B------:R-:W-:Y:S01]  /*0c40*/  ISETP.NE.OR P1, PT, RZ, UR18, !P1 ;  /* 0x00000012ff007c0c */ /* 0x000fe2000cf25670 */
        /* <DEDUP_REMOVED lines=12> */
[----:B------:R4:W3:Y:S01]  /*0d10*/  SYNCS.EXCH.64 URZ, [UR4+0xe0], UR6 ;  /* 0x0000e00604ff75b2 */ /* 0x0008e20008000100 */
[----:B------:R4:W1:Y:S01]  /*0d20*/  SYNCS.EXCH.64 URZ, [UR4+0xd8], UR6 ;  /* 0x0000d80604ff75b2 */ /* 0x0008620008000100 */
[----:B------:R4:W1:Y:S02]  /*0d30*/  SYNCS.EXCH.64 URZ, [UR4+0xe8], UR6 ;  /* 0x0000e80604ff75b2 */ /* 0x0008640008000100 */
[----:B----4-:R-:W-:Y:S01]  /*0d40*/  NOP ;  /* 0x0000000000007918 */ /* 0x010fe20000000000 */
.L_x_14:
[----:B------:R-:W-:Y:S01]  /*0d50*/  VOTEU.ALL UP0, P1 ;  /* 0x0000000000ff7886 */ /* 0x000fe20000800000 */
[----:B--23--:R-:W-:Y:S01]  /*0d60*/  UMOV UR4, 0x20 ;  /* 0x0000002000047882 */ /* 0x00cfe20000000000 */
[----:B------:R-:W2:Y:S01]  /*0d70*/  LDCU UR7, c[0x0][0x36c] ;  /* 0x00006d80ff0777ac */ /* 0x000ea20008000800 */
[----:B------:R-:W-:Y:S01]  /*0d80*/  NOP ;  /* 0x0000000000007918 */ /* 0x000fe20000000000 */
[----:B-1----:R-:W-:Y:S01]  /*0d90*/  LOP3.LUT R5, R65, 0x1f, RZ, 0xc0, !PT ;  /* 0x0000001f41057812 */ /* 0x002fe200078ec0ff */
[----:B------:R-:W-:Y:S01]  /*0da0*/  @!UP0 UMOV UR6, 0x400 ;  /* 0x0000040000068882 */ /* 0x000fe20000000000 */
[----:B------:R-:W-:-:S04]  /*0db0*/  @!UP0 UIADD3 UR4, UPT, UPT, -UR4, 0x100000, URZ ;  /* 0x0010000004048890 */ /* 0x000fc8000fffe1ff */
[----:B------:R-:W-:Y:S02]  /*0dc0*/  @!UP0 USHF.L.U32 UR5, UR4, 0xb, URZ ;  /* 0x0000000b04058899 */ /* 0x000fe400080006ff */
[----:B------:R-:W-:Y:S02]  /*0dd0*/  @!UP0 USHF.L.U32 UR4, UR4, 0x1, URZ ;  /* 0x0000000104048899 */ /* 0x000fe400080006ff */
[----:B------:R-:W-:Y:S01]  /*0de0*/  @!UP0 ULEA UR6, UR61, UR6, 0x18 ;  /* 0x000000063d068291 */ /* 0x000fe2000f8ec0ff */
[----:B------:R-:W-:Y:S01]  /*0df0*/  VOTEU.ALL UP0, P1 ;  /* 0x0000000000ff7886 */ /* 0x000fe20000800000 */
[----:B------:R-:W-:Y:S02]  /*0e00*/  UISETP.NE.AND UP4, UPT, UR18, URZ, UPT ;  /* 0x000000ff1200728c */ /* 0x000fe4000bf85270 */
[----:B--2---:R-:W-:Y:S01]  /*0e10*/  UISETP.EQ.U32.AND UP5, UPT, UR7, 0x1, UPT ;  /* 0x000000010700788c */ /* 0x004fe2000bfa2070 */
[----:B------:R-:W1:Y:S07]  /*0e20*/  FENCE.VIEW.ASYNC.S ;  /* 0x00000000000073c6 */ /* 0x000e6e0000000000 */
[----:B-1----:R1:W2:Y:S01]  /*0e30*/  @!UP0 SYNCS.EXCH.64 URZ, [UR6+0xf0], UR4 ;  /* 0x0000f00406ff85b2 */ /* 0x0022a20008000100 */
[----:B------:R-:W-:Y:S05]  /*0e40*/  BRA.U !UP5, `(.L_x_15) ;  /* 0x000000010d087547 */ /* 0x000fea000b800000 */
[----:B--2---:R-:W-:Y:S01]  /*0e50*/  UCGABAR_ARV ;  /* 0x00000000000079c7 */ /* 0x004fe20008000000 */
[----:B------:R-:W-:Y:S05]  /*0e60*/  BRA `(.L_x_16) ;  /* 0x0000000000047947 */ /* 0x000fea0003800000 */
.L_x_15:
[----:B--2---:R-:W-:Y:S01]  /*0e70*/  NOP ;  /* 0x0000000000007918 */ /* 0x004fe20000000000 */
.L_x_16:
[----:B------:R-:W2:Y:S01]  /*0e80*/  S2UR UR21, SR_CTAID.X ;  /* 0x00000000001579c3 */ /* 0x000ea20000002500 */
[----:B------:R-:W-:-:S05]  /*0e90*/  CS2R.32 R54, SR_CgaSize ;  /* 0x0000000000367805 */ /* 0x000fca0000008a00 */
[----:B------:R-:W-:-:S05]  /*0ea0*/  IMAD R54, R54, -0xa0, RZ ;  /* 0xffffff6036367824 */ /* 0x000fca00078e02ff */
[----:B-1----:R-:W-:-:S14]  /*0eb0*/  R2UR UR5, R54 ;  /* 0x00000000360572ca */ /* 0x002fdc00000e0000 */
[----:B------:R-:W1:Y:S01]  /*0ec0*/  LDCU UR5, c[0x0][UR5+0x2b0] ;  /* 0x00005600050577ac */ /* 0x000e620008000800 */
[----:B------:R-:W-:Y:S02]  /*0ed0*/  R2UR UR10, R2 ;  /* 0x00000000020a72ca */ /* 0x000fe400000e0000 */
[----:B------:R-:W-:-:S05]  /*0ee0*/  CS2R.32 R54, SR_CgaSize ;  /* 0x0000000000367805 */ /* 0x000fca0000008a00 */
[----:B------:R-:W-:-:S05]  /*0ef0*/  IMAD R54, R54, -0xa0, RZ ;  /* 0xffffff6036367824 */ /* 0x000fca00078e02ff */
[----:B------:R-:W-:-:S14]  /*0f00*/  R2UR UR4, R54 ;  /* 0x00000000360472ca */ /* 0x000fdc00000e0000 */
[----:B------:R-:W3:Y:S01]  /*0f10*/  LDCU UR4, c[0x0][UR4+0x2b4] ;  /* 0x00005680040477ac */ /* 0x000ee20008000800 */
[----:B------:R-:W4:Y:S01]  /*0f20*/  S2UR UR7, SR_CTAID.Y ;  /* 0x00000000000779c3 */ /* 0x000f220000002600 */
[----:B------:R-:W-:-:S05]  /*0f30*/  CS2R.32 R54, SR_CgaSize ;  /* 0x0000000000367805 */ /* 0x000fca0000008a00 */
[----:B------:R-:W-:-:S05]  /*0f40*/  IMAD R54, R54, -0xa0, RZ ;  /* 0xffffff6036367824 */ /* 0x000fca00078e02ff */
[----:B------:R-:W-:-:S14]  /*0f50*/  R2UR UR8, R54 ;  /* 0x00000000360872ca */ /* 0x000fdc00000e0000 */
[----:B------:R-:W3:Y:S01]  /*0f60*/  LDCU UR8, c[0x0][UR8+0x2a0] ;  /* 0x00005400080877ac */ /* 0x000ee20008000800 */
[----:B------:R-:W-:-:S05]  /*0f70*/  CS2R.32 R54, SR_CgaSize ;  /* 0x0000000000367805 */ /* 0x000fca0000008a00 */
[----:B------:R-:W-:-:S05]  /*0f80*/  IMAD R54, R54, -0xa0, RZ ;  /* 0xffffff6036367824 */ /* 0x000fca00078e02ff */
[----:B------:R-:W-:-:S14]  /*0f90*/  R2UR UR9, R54 ;  /* 0x00000000360972ca */ /* 0x000fdc00000e0000 */
[----:B------:R-:W3:Y:S01]  /*0fa0*/  LDCU UR9, c[0x0][UR9+0x2a4] ;  /* 0x00005480090977ac */ /* 0x000ee20008000800 */
[----:B------:R-:W3:Y:S01]  /*0fb0*/  S2UR UR60, SR_CTAID.Z ;  /* 0x00000000003c79c3 */ /* 0x000ee20000002700 */
[----:B------:R-:W-:Y:S01]  /*0fc0*/  UISETP.GT.U32.AND UP0, UPT, UR10, 0xffff, UPT ;  /* 0x0000ffff0a00788c */ /* 0x000fe2000bf04070 */
[----:B------:R-:W3:Y:S01]  /*0fd0*/  LDCU UR19, c[0x0][0xb24] ;  /* 0x00016480ff1377ac */ /* 0x000ee20008000800 */
[----:B------:R-:W-:Y:S01]  /*0fe0*/  USHF.L.U32 UR31, UR61, 0xa, URZ ;  /* 0x0000000a3d1f7899 */ /* 0x000fe200080006ff */
[----:B--2---:R-:W-:Y:S01]  /*0ff0*/  I2FP.F32.U32 R4, UR21 ;  /* 0x0000001500047c45 */ /* 0x004fe20008201000 */
[----:B------:R-:W-:Y:S01]  /*1000*/  UMOV UR28, 0x5 ;  /* 0x00000005001c7882 */ /* 0x000fe20000000000 */
[----:B------:R-:W2:Y:S03]  /*1010*/  LDCU UR39, c[0x0][0xb24] ;  /* 0x00016480ff2777ac */ /* 0x000ea60008000800 */
[----:B-1----:R-:W-:Y:S01]  /*1020*/  FMUL R4, R4, UR5 ;  /* 0x0000000504047c20 */ /* 0x002fe20008400000 */
[----:B------:R-:W-:Y:S01]  /*1030*/  USEL UR5, UR10, 0xffff, !UP0 ;  /* 0x0000ffff0a057887 */ /* 0x000fe2000c000000 */
[----:B----4-:R-:W-:Y:S01]  /*1040*/  I2FP.F32.U32 R3, UR7 ;  /* 0x0000000700037c45 */ /* 0x010fe20008201000 */
[----:B------:R-:W1:Y:S03]  /*1050*/  LDCU UR23, c[0x0][0xb30] ;  /* 0x00016600ff1777ac */ /* 0x000e660008000800 */
[----:B------:R-:W4:Y:S01]  /*1060*/  F2I.U32.TRUNC.NTZ R4, R4 ;  /* 0x0000000400047305 */ /* 0x000f22000020f000 */
[----:B---3--:R-:W-:Y:S01]  /*1070*/  FMUL R3, R3, UR4 ;  /* 0x0000000403037c20 */ /* 0x008fe20008400000 */
[----:B------:R-:W-:-:S02]  /*1080*/  ULOP3.LUT UR30, UR5, 0xffff, URZ, 0xc0, !UPT ;  /* 0x0000ffff051e7892 */ /* 0x000fc4000f8ec0ff */
[----:B------:R-:W-:Y:S01]  /*1090*/  UISETP.GE.AND UP2, UPT, UR19, 0x1, UPT ;  /* 0x000000011300788c */ /* 0x000fe2000bf46270 */
[----:B------:R-:W-:-:S03]  /*10a0*/  UMOV UR20, UR7 ;  /* 0x0000000700147c82 */ /* 0x000fc60008000000 */
[----:B------:R-:W3:Y:S01]  /*10b0*/  F2I.U32.TRUNC.NTZ R3, R3 ;  /* 0x0000000300037305 */ /* 0x000ee2000020f000 */
[----:B------:R-:W-:Y:S01]  /*10c0*/  UMOV UR16, UR21 ;  /* 0x0000001500107c82 */ /* 0x000fe20008000000 */
[----:B----4-:R-:W-:Y:S02]  /*10d0*/  R2UR UR4, R4 ;  /* 0x00000000040472ca */ /* 0x010fe400000e0000 */
[----:B------:R-:W-:Y:S02]  /*10e0*/  PRMT R4, RZ, 0x7610, R4 ;  /* 0x00007610ff047816 */ /* 0x000fe40000000004 */
[----:B---3--:R-:W-:Y:S02]  /*10f0*/  R2UR UR6, R3 ;  /* 0x00000000030672ca */ /* 0x008fe400000e0000 */
[----:B------:R-:W-:-:S07]  /*1100*/  PRMT R3, RZ, 0x7610, R3 ;  /* 0x00007610ff037816 */ /* 0x000fce0000000003 */
[----:B------:R-:W-:-:S04]  /*1110*/  UIADD3 UR5, UPT, UPT, -UR4, URZ, URZ ;  /* 0x000000ff04057290 */ /* 0x000fc8000fffe1ff */
[----:B------:R-:W-:Y:S02]  /*1120*/  UIMAD UR5, UR8, UR5, UR21 ;  /* 0x00000005080572a4 */ /* 0x000fe4000f8e0215 */
[----:B------:R-:W-:-:S04]  /*1130*/  UIADD3 UR4, UPT, UPT, -UR6, URZ, URZ ;  /* 0x000000ff06047290 */ /* 0x000fc8000fffe1ff */
[----:B------:R-:W-:Y:S01]  /*1140*/  IMAD.U32 R54, RZ, RZ, UR5 ;  /* 0x00000005ff367e24 */ /* 0x000fe2000f8e00ff */
[----:B------:R-:W-:-:S06]  /*1150*/  UIMAD UR4, UR9, UR4, UR7 ;  /* 0x00000004090472a4 */ /* 0x000fcc000f8e0207 */
[----:B------:R-:W-:Y:S01]  /*1160*/  IMAD.U32 R53, RZ, RZ, UR4 ;  /* 0x00000004ff357e24 */ /* 0x000fe2000f8e00ff */
[----:B-12---:R-:W-:Y:S06]  /*1170*/  BRA.U UP4, `(.L_x_17) ;  /* 0x0000000104447547 */ /* 0x006fec000b800000 */
[----:B------:R-:W-:Y:S02]  /*1180*/  R2UR UR4, R54 ;  /* 0x00000000360472ca */ /* 0x000fe400000e0000 */
[----:B------:R-:W-:-:S11]  /*1190*/  R2UR UR8, R53 ;  /* 0x00000000350872ca */ /* 0x000fd600000e0000 */
[----:B------:R-:W-:Y:S02]  /*11a0*/  UISETP.GT.U32.AND UP0, UPT, UR4, 0x1, UPT ;  /* 0x000000010400788c */ /* 0x000fe4000bf04070 */
[----:B------:R-:W-:Y:S02]  /*11b0*/  ULOP3.LUT UR4, UR4, 0xfffffffe, URZ, 0xc0, !UPT ;  /* 0xfffffffe04047892 */ /* 0x000fe4000f8ec0ff */
[----:B------:R-:W-:Y:S02]  /*11c0*/  UISETP.NE.AND UP1, UPT, UR8, URZ, UP0 ;  /* 0x000000ff0800728c */ /* 0x000fe40008725270 */
[----:B------:R-:W-:Y:S02]  /*11d0*/  UISETP.NE.AND UP0, UPT, UR8, 0x1, UP0 ;  /* 0x000000010800788c */ /* 0x000fe40008705270 */
[----:B------:R-:W-:Y:S02]  /*11e0*/  USEL UR7, URZ, 0x1, UP1 ;  /* 0x00000001ff077887 */ /* 0x000fe40008800000 */
[----:B------:R-:W-:-:S02]  /*11f0*/  USEL UR6, URZ, 0x4, UP0 ;  /* 0x00000004ff067887 */ /* 0x000fc40008000000 */
[----:B------:R-:W-:Y:S02]  /*1200*/  USEL UR5, URZ, 0x2, UP1 ;  /* 0x00000002ff057887 */ /* 0x000fe40008800000 */
[----:B------:R-:W-:Y:S02]  /*1210*/  ULEA UR4, UR8, UR4, 0x1 ;  /* 0x0000000408047291 */ /* 0x000fe4000f8e08ff */
[----:B------:R-:W-:Y:S02]  /*1220*/  USEL UR8, URZ, 0x8, UP0 ;  /* 0x00000008ff087887 */ /* 0x000fe40008000000 */
[----:B------:R-:W-:-:S03]  /*1230*/  UIADD3 UR5, UPT, UPT, UR5, UR6, UR7 ;  /* 0x0000000605057290 */ /* 0x000fc6000fffe007 */
[----:B------:R-:W-:Y:S01]  /*1240*/  UMOV UR6, 0x3 ;  /* 0x0000000300067882 */ /* 0x000fe20000000000 */
[----:B------:R-:W-:Y:S02]  /*1250*/  UIADD3 UR5, UPT, UPT, UR5, UR8, URZ ;  /* 0x0000000805057290 */ /* 0x000fe4000fffe0ff */
[----:B------:R-:W-:-:S04]  /*1260*/  USHF.L.U32 UR4, UR6, UR4, URZ ;  /* 0x0000000406047299 */ /* 0x000fc800080006ff */
[----:B------:R-:W-:Y:S02]  /*1270*/  IMAD.U32 R4, RZ, RZ, UR5 ;  /* 0x00000005ff047e24 */ /* 0x000fe4000f8e00ff */
[----:B------:R-:W-:Y:S02]  /*1280*/  IMAD.U32 R3, RZ, RZ, UR4 ;  /* 0x00000004ff037e24 */ /* 0x000fe4000f8e00ff */
.L_x_17:
[----:B------:R-:W-:Y:S05]  /*1290*/  BRA.U !UP2, `(.L_x_18) ;  /* 0x000000010ad47547 */ /* 0x000fea000b800000 */
[----:B------:R-:W1:Y:S01]  /*12a0*/  LDCU.128 UR24, c[0x0][0xb10] ;  /* 0x00016200ff1877ac */ /* 0x000e620008000c00 */
[----:B------:R-:W2:Y:S01]  /*12b0*/  LDCU UR6, c[0x0][0x370] ;  /* 0x00006e00ff0677ac */ /* 0x000ea20008000800 */
[----:B------:R-:W3:Y:S01]  /*12c0*/  LDCU UR5, c[0x0][0x374] ;  /* 0x00006e80ff0577ac */ /* 0x000ee20008000800 */
[----:B------:R-:W4:Y:S01]  /*12d0*/  LDCU UR22, c[0x0][0xb0c] ;  /* 0x00016180ff1677ac */ /* 0x000f220008000800 */
[----:B------:R-:W4:Y:S01]  /*12e0*/  LDCU UR4, c[0x0][0xb20] ;  /* 0x00016400ff0477ac */ /* 0x000f220008000800 */
[----:B------:R-:W4:Y:S01]  /*12f0*/  LDCU.64 UR8, c[0x0][0xb28] ;  /* 0x00016500ff0877ac */ /* 0x000f220008000a00 */
[----:B-1----:R-:W-:Y:S02]  /*1300*/  UISETP.NE.AND UP0, UPT, UR26, 0x1, UPT ;  /* 0x000000011a00788c */ /* 0x002fe4000bf05270 */
[----:B---3--:R-:W-:Y:S02]  /*1310*/  UIMAD.WIDE.U32 UR10, UR5, UR27, URZ ;  /* 0x0000001b050a72a5 */ /* 0x008fe4000f8e00ff */
[----:B--2---:R-:W-:-:S02]  /*1320*/  UIMAD.WIDE.U32 UR12, UR6, UR24, URZ ;  /* 0x00000018060c72a5 */ /* 0x004fc4000f8e00ff */
[----:B----4-:R-:W-:Y:S02]  /*1330*/  UISETP.NE.AND UP1, UPT, UR22, 0x1, UPT ;  /* 0x000000011600788c */ /* 0x010fe4000bf25270 */
[----:B------:R-:W-:Y:S01]  /*1340*/  UISETP.NE.AND UP2, UPT, UR19, 0x1, UPT ;  /* 0x000000011300788c */ /* 0x000fe2000bf45270 */
[----:B------:R-:W-:Y:S02]  /*1350*/  UMOV UR10, UR11 ;  /* 0x0000000b000a7c82 */ /* 0x000fe40008000000 */
[----:B------:R-:W-:Y:S01]  /*1360*/  UMOV UR12, UR13 ;  /* 0x0000000d000c7c82 */ /* 0x000fe20008000000 */
[----:B------:R-:W-:Y:S02]  /*1370*/  @UP0 USHF.R.U32.HI UR5, URZ, UR4, UR10 ;  /* 0x00000004ff050299 */ /* 0x000fe4000801160a */
[----:B------:R-:W-:Y:S02]  /*1380*/  UIMAD.WIDE.U32 UR16, UR20, UR27, URZ ;  /* 0x0000001b141072a5 */ /* 0x000fe4000f8e00ff */
[----:B------:R-:W-:-:S02]  /*1390*/  UIMAD.WIDE.U32 UR10, UR5, UR8, URZ ;  /* 0x00000008050a72a5 */ /* 0x000fc4000f8e00ff */
[----:B------:R-:W-:Y:S02]  /*13a0*/  @UP1 USHF.R.U32.HI UR6, URZ, UR25, UR12 ;  /* 0x00000019ff061299 */ /* 0x000fe4000801160c */
[----:B------:R-:W-:Y:S02]  /*13b0*/  UIMAD.WIDE.U32 UR14, UR21, UR24, URZ ;  /* 0x00000018150e72a5 */ /* 0x000fe4000f8e00ff */
[----:B------:R-:W-:Y:S01]  /*13c0*/  UIMAD.WIDE.U32 UR12, UR6, UR8, URZ ;  /* 0x00000008060c72a5 */ /* 0x000fe2000f8e00ff */
[----:B------:R-:W-:Y:S01]  /*13d0*/  UMOV UR16, UR17 ;  /* 0x0000001100107c82 */ /* 0x000fe20008000000 */
[----:B------:R-:W-:Y:S01]  /*13e0*/  UMOV UR10, UR11 ;  /* 0x0000000b000a7c82 */ /* 0x000fe20008000000 */
[----:B------:R-:W-:Y:S02]  /*13f0*/  USHF.R.U32.HI UR16, URZ, UR4, UR16 ;  /* 0x00000004ff107299 */ /* 0x000fe40008011610 */
[----:B------:R-:W-:Y:S02]  /*1400*/  @UP2 USHF.R.U32.HI UR5, URZ, UR9, UR10 ;  /* 0x00000009ff052299 */ /* 0x000fe4000801160a */
[----:B------:R-:W-:Y:S01]  /*1410*/  UMOV UR7, UR13 ;  /* 0x0000000d00077c82 */ /* 0x000fe20008000000 */
[----:B------:R-:W-:Y:S01]  /*1420*/  UMOV UR14, UR15 ;  /* 0x0000000f000e7c82 */ /* 0x000fe20008000000 */
[----:B------:R-:W-:-:S02]  /*1430*/  @UP2 USHF.R.U32.HI UR6, URZ, UR9, UR7 ;  /* 0x00000009ff062299 */ /* 0x000fc40008011607 */
[----:B------:R-:W-:Y:S02]  /*1440*/  USHF.R.U32.HI UR14, URZ, UR25, UR14 ;  /* 0x00000019ff0e7299 */ /* 0x000fe4000801160e */
[----:B------:R-:W-:Y:S02]  /*1450*/  USEL UR4, UR20, UR16, !UP0 ;  /* 0x0000001014047287 */ /* 0x000fe4000c000000 */
[----:B------:R-:W-:Y:S02]  /*1460*/  UIMAD UR7, UR5, UR19, URZ ;  /* 0x00000013050772a4 */ /* 0x000fe4000f8e02ff */
[----:B------:R-:W-:Y:S02]  /*1470*/  USEL UR5, UR21, UR14, !UP1 ;  /* 0x0000000e15057287 */ /* 0x000fe4000c800000 */
[----:B------:R-:W-:Y:S02]  /*1480*/  UIMAD UR12, UR6, UR19, URZ ;  /* 0x00000013060c72a4 */ /* 0x000fe4000f8e02ff */
[----:B------:R-:W-:-:S02]  /*1490*/  UISETP.GE.AND UP0, UPT, UR4, UR7, UPT ;  /* 0x000000070400728c */ /* 0x000fc4000bf06270 */
[----:B------:R-:W-:Y:S02]  /*14a0*/  UIMAD.WIDE.U32 UR10, UR4, UR8, URZ ;  /* 0x00000008040a72a5 */ /* 0x000fe4000f8e00ff */
[----:B------:R-:W-:Y:S02]  /*14b0*/  UISETP.GE.OR UP0, UPT, UR5, UR12, UP0 ;  /* 0x0000000c0500728c */ /* 0x000fe40008706670 */
[----:B------:R-:W-:Y:S02]  /*14c0*/  UIMAD.WIDE.U32 UR12, UR5, UR8, URZ ;  /* 0x00000008050c72a5 */ /* 0x000fe4000f8e00ff */
[----:B------:R-:W-:Y:S01]  /*14d0*/  UIADD3 UR10, UPT, UPT, -UR4, URZ, URZ ;  /* 0x000000ff040a7290 */ /* 0x000fe2000fffe1ff */
[----:B------:R-:W-:Y:S01]  /*14e0*/  UMOV UR8, UR11 ;  /* 0x0000000b00087c82 */ /* 0x000fe20008000000 */
[----:B------:R-:W-:Y:S02]  /*14f0*/  UIADD3 UR16, UPT, UPT, -UR5, URZ, URZ ;  /* 0x000000ff05107290 */ /* 0x000fe4000fffe1ff */
[----:B------:R-:W-:-:S03]  /*1500*/  USHF.R.U32.HI UR8, URZ, UR9, UR8 ;  /* 0x00000009ff087299 */ /* 0x000fc60008011608 */
[----:B------:R-:W-:Y:S01]  /*1510*/  @!UP0 UMOV UR7, UR13 ;  /* 0x0000000d00078c82 */ /* 0x000fe20008000000 */
[----:B------:R-:W-:Y:S02]  /*1520*/  UIMAD UR20, UR26, UR10, UR20 ;  /* 0x0000000a1a1472a4 */ /* 0x000fe4000f8e0214 */
[----:B------:R-:W-:Y:S02]  /*1530*/  USEL UR8, UR4, UR8, !UP2 ;  /* 0x0000000804087287 */ /* 0x000fe4000d000000 */
[----:B------:R-:W-:Y:S02]  /*1540*/  @!UP0 USHF.R.U32.HI UR7, URZ, UR9, UR7 ;  /* 0x00000009ff078299 */ /* 0x000fe40008011607 */
[----:B------:R-:W-:Y:S02]  /*1550*/  UIADD3 UR9, UPT, UPT, -UR8, URZ, URZ ;  /* 0x000000ff08097290 */ /* 0x000fe4000fffe1ff */
[----:B------:R-:W-:Y:S02]  /*1560*/  @!UP0 USEL UR7, UR5, UR7, !UP2 ;  /* 0x0000000705078287 */ /* 0x000fe4000d000000 */
[----:B------:R-:W-:-:S02]  /*1570*/  UIMAD UR9, UR19, UR9, UR4 ;  /* 0x00000009130972a4 */ /* 0x000fc4000f8e0204 */
[----:B------:R-:W-:Y:S02]  /*1580*/  @!UP0 UIADD3 UR8, UPT, UPT, UR8, -UR7, URZ ;  /* 0x8000000708088290 */ /* 0x000fe4000fffe0ff */
[----:B------:R-:W-:Y:S02]  /*1590*/  @!UP0 UIMAD UR6, UR9, UR6, UR7 ;  /* 0x00000006090682a4 */ /* 0x000fe4000f8e0207 */
[----:B------:R-:W-:Y:S02]  /*15a0*/  @!UP0 UIMAD UR4, UR8, UR19, UR5 ;  /* 0x00000013080482a4 */ /* 0x000fe4000f8e0205 */
[----:B------:R-:W-:Y:S02]  /*15b0*/  UIMAD UR16, UR22, UR16, UR21 ;  /* 0x00000010161072a4 */ /* 0x000fe4000f8e0215 */
[----:B------:R-:W-:Y:S01]  /*15c0*/  UIMAD UR20, UR4, UR26, UR20 ;  /* 0x0000001a041472a4 */ /* 0x000fe2000f8e0214 */
[----:B------:R-:W-:Y:S02]  /*15d0*/  @!UP0 UMOV UR5, UR6 ;  /* 0x0000000600058c82 */ /* 0x000fe40008000000 */
[----:B------:R-:W-:-:S12]  /*15e0*/  UIMAD UR16, UR5, UR22, UR16 ;  /* 0x00000016051072a4 */ /* 0x000fd8000f8e0210 */
.L_x_18:
[----:B------:R-:W-:Y:S02]  /*15f0*/  UISETP.NE.AND UP1, UPT, UR23, 0x1, UPT ;  /* 0x000000011700788c */ /* 0x000fe4000bf25270 */
[----:B------:R-:W-:Y:S02]  /*1600*/  UISETP.NE.AND UP0, UPT, UR18, 0x2, UPT ;  /* 0x000000021200788c */ /* 0x000fe4000bf05270 */
[----:B------:R-:W-:Y:S02]  /*1610*/  ULOP3.LUT UR31, UR31, 0x800, URZ, 0xc0, !UPT ;  /* 0x000008001f1f7892 */ /* 0x000fe4000f8ec0ff */
[----:B------:R-:W-:-:S03]  /*1620*/  USHF.L.U32 UR30, UR28, UR30, URZ ;  /* 0x0000001e1c1e7299 */ /* 0x000fc600080006ff */
[----:B------:R-:W-:Y:S09]  /*1630*/  BRA.U UP1, `(.L_x_19) ;  /* 0x0000000101447547 */ /* 0x000ff2000b800000 */
[----:B------:R-:W1:Y:S01]  /*1640*/  LDCU.128 UR8, c[0x0][0xb10] ;  /* 0x00016200ff0877ac */ /* 0x000e620008000c00 */
[----:B------:R-:W2:Y:S01]  /*1650*/  LDCU UR12, c[0x0][0xb0c] ;  /* 0x00016180ff0c77ac */ /* 0x000ea20008000800 */
[----:B------:R-:W3:Y:S01]  /*1660*/  LDCU UR13, c[0x0][0xb20] ;  /* 0x00016400ff0d77ac */ /* 0x000ee20008000800 */
[----:B-1----:R-:W-:Y:S02]  /*1670*/  UIMAD.WIDE.U32 UR6, UR16, UR8, URZ ;  /* 0x00000008100672a5 */ /* 0x002fe4000f8e00ff */
[----:B------:R-:W-:Y:S02]  /*1680*/  UIMAD.WIDE.U32 UR4, UR20, UR11, URZ ;  /* 0x0000000b140472a5 */ /* 0x000fe4000f8e00ff */
[----:B--2---:R-:W-:Y:S02]  /*1690*/  UISETP.NE.AND UP2, UPT, UR12, 0x1, UPT ;  /* 0x000000010c00788c */ /* 0x004fe4000bf45270 */
[----:B------:R-:W-:Y:S01]  /*16a0*/  UISETP.NE.AND UP1, UPT, UR10, 0x1, UPT ;  /* 0x000000010a00788c */ /* 0x000fe2000bf25270 */
[----:B------:R-:W-:-:S02]  /*16b0*/  UMOV UR6, UR7 ;  /* 0x0000000700067c82 */ /* 0x000fc40008000000 */
[----:B------:R-:W-:Y:S01]  /*16c0*/  UMOV UR4, UR5 ;  /* 0x0000000500047c82 */ /* 0x000fe20008000000 */
[----:B------:R-:W-:Y:S02]  /*16d0*/  USHF.R.U32.HI UR6, URZ, UR9, UR6 ;  /* 0x00000009ff067299 */ /* 0x000fe40008011606 */
[----:B---3--:R-:W-:Y:S02]  /*16e0*/  USHF.R.U32.HI UR4, URZ, UR13, UR4 ;  /* 0x0000000dff047299 */ /* 0x008fe40008011604 */
[----:B------:R-:W-:Y:S02]  /*16f0*/  USEL UR5, UR16, UR6, !UP2 ;  /* 0x0000000610057287 */ /* 0x000fe4000d000000 */
[----:B------:R-:W-:-:S04]  /*1700*/  USEL UR4, UR20, UR4, !UP1 ;  /* 0x0000000414047287 */ /* 0x000fc8000c800000 */
[----:B------:R-:W-:Y:S02]  /*1710*/  UIADD3 UR6, UPT, UPT, -UR4, UR5, URZ ;  /* 0x0000000504067290 */ /* 0x000fe4000fffe1ff */
[----:B------:R-:W-:Y:S02]  /*1720*/  UIADD3 UR4, UPT, UPT, UR4, -UR5, URZ ;  /* 0x8000000504047290 */ /* 0x000fe4000fffe0ff */
[----:B------:R-:W-:Y:S02]  /*1730*/  UIMAD UR20, UR6, UR10, UR20 ;  /* 0x0000000a061472a4 */ /* 0x000fe4000f8e0214 */
[----:B------:R-:W-:-:S12]  /*1740*/  UIMAD UR16, UR4, UR12, UR16 ;  /* 0x0000000c041072a4 */ /* 0x000fd8000f8e0210 */
.L_x_19:
[----:B------:R-:W-:Y:S05]  /*1750*/  BRA.U !UP5, `(.L_x_20) ;  /* 0x000000010d0c7547 */ /* 0x000fea000b800000 */
[----:B------:R-:W-:Y:S01]  /*1760*/  UCGABAR_WAIT ;  /* 0x0000000000007dc7 */ /* 0x000fe20008000000 */
[----:B------:R-:W-:Y:S01]  /*1770*/  CCTL.IVALL ;  /* 0x00000000ff00798f */ /* 0x000fe20002000000 */
[----:B------:R-:W-:Y:S05]  /*1780*/  BRA `(.L_x_21) ;  /* 0x0000000000047947 */ /* 0x000fea0003800000 */
.L_x_20:
[----:B------:R-:W-:Y:S06]  /*1790*/  BAR.SYNC.DEFER_BLOCKING 0x0 ;  /* 0x0000000000007b1d */ /* 0x000fec0000010000 */
.L_x_21:
[----:B------:R-:W-:Y:S05]  /*17a0*/  BRA.U UP0, `(.L_x_22) ;  /* 0x0000001500e07547 */ /* 0x000fea000b800000 */
[----:B------:R-:W1:Y:S01]  /*17b0*/  LDCU UR6, c[0x0][0x38c] ;  /* 0x00007180ff0677ac */ /* 0x000e620008000800 */
[----:B------:R-:W-:Y:S01]  /*17c0*/  PLOP3.LUT P2, PT, PT, PT, UP3, 0x80, 0x8 ;  /* 0x000000000008781c */ /* 0x000fe20003f4f038 */
[----:B------:R-:W-:Y:S01]  /*17d0*/  IMAD.MOV.U32 R12, RZ, RZ, 0x1 ;  /* 0x00000001ff0c7424 */ /* 0x000fe200078e00ff */
[----:B------:R-:W-:Y:S01]  /*17e0*/  ISETP.NE.AND P3, PT, R5, RZ, P4 ;  /* 0x000000ff0500720c */ /* 0x000fe20002765270 */
[----:B------:R-:W-:Y:S01]  /*17f0*/  USHF.L.U32 UR7, UR21, 0x7, URZ ;  /* 0x0000000715077899 */ /* 0x000fe200080006ff */
[----:B------:R-:W-:Y:S01]  /*1800*/  PLOP3.LUT P2, PT, P2, PT, PT, 0x8, 0x80 ;  /* 0x000000000080781c */ /* 0x000fe2000174e170 */
[----:B------:R-:W-:Y:S01]  /*1810*/  USHF.L.U32 UR69, UR21, 0x5, URZ ;  /* 0x0000000515457899 */ /* 0x000fe200080006ff */
[----:B------:R-:W-:Y:S01]  /*1820*/  CS2R R10, SRZ ;  /* 0x00000000000a7805 */ /* 0x000fe2000001ff00 */
[----:B------:R-:W-:Y:S01]  /*1830*/  UISETP.NE.AND UP1, UPT, UR18, URZ, UPT ;  /* 0x000000ff1200728c */ /* 0x000fe2000bf25270 */
[----:B------:R-:W-:Y:S01]  /*1840*/  IMAD.MOV.U32 R9, RZ, RZ, RZ ;  /* 0x000000ffff097224 */ /* 0x000fe200078e00ff */
[----:B------:R-:W2:Y:S01]  /*1850*/  LDCU UR63, c[0x0][0x370] ;  /* 0x00006e00ff3f77ac */ /* 0x000ea20008000800 */
[----:B------:R-:W-:Y:S01]  /*1860*/  IMAD.MOV.U32 R8, RZ, RZ, 0x1 ;  /* 0x00000001ff087424 */ /* 0x000fe200078e00ff */
[----:B------:R-:W3:Y:S01]  /*1870*/  LDCU.64 UR54, c[0x0][0x348] ;  /* 0x00006900ff3677ac */ /* 0x000ee20008000a00 */
[----:B-1----:R-:W-:-:S02]  /*1880*/  UIADD3 UR5, UPT, UPT, UR6, 0x7f, URZ ;  /* 0x0000007f06057890 */ /* 0x002fc4000fffe0ff */
[----:B------:R-:W-:Y:S02]  /*1890*/  UIADD3 UR70, UPT, UPT, UR6, 0xfe, URZ ;  /* 0x000000fe06467890 */ /* 0x000fe4000fffe0ff */
[----:B------:R-:W-:Y:S01]  /*18a0*/  USHF.R.S32.HI UR4, URZ, 0x1f, UR5 ;  /* 0x0000001fff047899 */ /* 0x000fe20008011405 */
[----:B------:R-:W1:Y:S03]  /*18b0*/  LDCU UR62, c[0x0][0x374] ;  /* 0x00006e80ff3e77ac */ /* 0x000e660008000800 */
[----:B------:R-:W-:Y:S02]  /*18c0*/  ULEA.HI UR4, UR4, UR5, URZ, 0x7 ;  /* 0x0000000504047291 */ /* 0x000fe4000f8f38ff */
[----:B------:R-:W-:Y:S02]  /*18d0*/  UIADD3 UR5, UPT, UPT, UR6, -0x1, URZ ;  /* 0xffffffff06057890 */ /* 0x000fe4000fffe0ff */
[----:B------:R-:W-:-:S02]  /*18e0*/  USHF.R.S32.HI UR65, URZ, 0x7, UR4 ;  /* 0x00000007ff417899 */ /* 0x000fc40008011404 */
[----:B------:R-:W-:Y:S02]  /*18f0*/  UISETP.GE.U32.AND UP2, UPT, UR5, -0xff, UPT ;  /* 0xffffff010500788c */ /* 0x000fe4000bf46070 */
[----:B------:R-:W-:Y:S02]  /*1900*/  UISETP.LT.U32.AND UP0, UPT, UR65, 0x2, UPT ;  /* 0x000000024100788c */ /* 0x000fe4000bf01070 */
[----:B------:R-:W-:Y:S02]  /*1910*/  ULOP3.LUT UR5, UR7, 0x80, URZ, 0xc0, !UPT ;  /* 0x0000008007057892 */ /* 0x000fe4000f8ec0ff */
[----:B------:R-:W-:Y:S02]  /*1920*/  USEL UR64, UR65, 0x2, UP0 ;  /* 0x0000000241407887 */ /* 0x000fe40008000000 */
[----:B------:R-:W-:Y:S02]  /*1930*/  ULOP3.LUT UR69, UR69, 0x20, URZ, 0xc0, !UPT ;  /* 0x0000002045457892 */ /* 0x000fe4000f8ec0ff */
[----:B------:R-:W-:-:S02]  /*1940*/  UIADD3 UR4, UPT, UPT, UR64, -0x1, URZ ;  /* 0xffffffff40047890 */ /* 0x000fc4000fffe0ff */
[----:B------:R-:W-:Y:S02]  /*1950*/  @UP2 UIADD3 UR4, UPT, UPT, UR64, URZ, URZ ;  /* 0x000000ff40042290 */ /* 0x000fe4000fffe0ff */
[----:B------:R-:W-:Y:S02]  /*1960*/  USEL UR37, UR45, 0x2, UP1 ;  /* 0x000000022d257887 */ /* 0x000fe40008800000 */
[----:B------:R-:W-:Y:S02]  /*1970*/  ULEA.HI UR67, UR31, UR5, URZ, 0x1b ;  /* 0x000000051f437291 */ /* 0x000fe4000f8fd8ff */
[----:B------:R-:W-:Y:S02]  /*1980*/  UIADD3 UR68, UPT, UPT, UR65, -UR64, URZ ;  /* 0x8000004041447290 */ /* 0x000fe4000fffe0ff */
[----:B------:R-:W-:Y:S02]  /*1990*/  UIADD3 UR38, UPT, UPT, UR4, 0x1, URZ ;  /* 0x0000000104267890 */ /* 0x000fe4000fffe0ff */
[----:B------:R-:W-:Y:S01]  /*19a0*/  UIADD3 UR66, UPT, UPT, -UR4, URZ, URZ ;  /* 0x000000ff04427290 */ /* 0x000fe2000fffe1ff */
[----:B-123--:R-:W-:-:S11]  /*19b0*/  UMOV UR23, URZ ;  /* 0x000000ff00177c82 */ /* 0x00efd60008000000 */
.L_x_46:
[----:B------:R-:W-:Y:S01]  /*19c0*/  UISETP.NE.AND UP0, UPT, UR61, URZ, UPT ;  /* 0x000000ff3d00728c */ /* 0x000fe2000bf05270 */
[----:B------:R-:W1:Y:S08]  /*19d0*/  S2UR UR61, SR_CgaCtaId ;  /* 0x00000000003d79c3 */ /* 0x000e700000008800 */
[----:B---3--:R-:W-:Y:S05]  /*19e0*/  BRA.U UP0, `(.L_x_23) ;  /* 0x0000000100347547 */ /* 0x008fea000b800000 */
[----:B------:R-:W2:Y:S01]  /*19f0*/  S2R R0, SR_CgaCtaId ;  /* 0x0000000000007919 */ /* 0x000ea20000008800 */
[----:B------:R-:W-:-:S04]  /*1a00*/  MOV R2, 0x400 ;  /* 0x0000040000027802 */ /* 0x000fc80000000f00 */
[----:B--2---:R-:W-:Y:S02]  /*1a10*/  LEA R0, R0, R2, 0x18 ;  /* 0x0000000200007211 */ /* 0x004fe400078ec0ff */
[----:B------:R-:W-:-:S03]  /*1a20*/  SHF.L.U32 R2, R8, 0x1f, RZ ;  /* 0x0000001f08027819 */ /* 0x000fc600000006ff */
[----:B------:R-:W-:-:S04]  /*1a30*/  IMAD R0, R9, 0x8, R0 ;  /* 0x0000000809007824 */ /* 0x000fc800078e0200 */
[----:B------:R-:W2:Y:S02]  /*1a40*/  SYNCS.PHASECHK.TRANS64.TRYWAIT P0, [R0+URZ+0xe0], R2 ;  /* 0x0000e002000075a7 */ /* 0x000ea400080011ff */
[----:B--2---:R-:W-:Y:S05]  /*1a50*/  @!P0 BRA `(.L_x_24) ;  /* 0x0000007400708947 */ /* 0x004fea0003800000 */
.L_x_151:
[----:B------:R-:W-:Y:S01]  /*1a60*/  VIADD R9, R9, 0x1 ;  /* 0x0000000109097836 */ /* 0x000fe20000000000 */
[----:B------:R2:W-:Y:S04]  /*1a70*/  SYNCS.ARRIVE.TRANS64.A1T0 RZ, [R0+URZ+0xd0], RZ ;  /* 0x0000d0ff00ff79a7 */ /* 0x0005e800081000ff */
[----:B------:R-:W-:-:S04]  /*1a80*/  ISETP.NE.AND P0, PT, R9, 0x2, PT ;  /* 0x000000020900780c */ /* 0x000fc80003f05270 */
[----:B------:R-:W-:Y:S02]  /*1a90*/  SEL R9, R9, RZ, P0 ;  /* 0x000000ff09097207 */ /* 0x000fe40000000000 */
[----:B--2---:R-:W-:-:S04]  /*1aa0*/  SEL R0, RZ, 0x1, P0 ;  /* 0x00000001ff007807 */ /* 0x004fc80000000000 */
[----:B------:R-:W-:-:S07]  /*1ab0*/  LOP3.LUT R8, R8, R0, RZ, 0x3c, !PT ;  /* 0x0000000008087212 */ /* 0x000fce00078e3cff */
.L_x_23:
[----:B------:R-:W-:Y:S01]  /*1ac0*/  UMOV UR22, 0x400 ;  /* 0x0000040000167882 */ /* 0x000fe20000000000 */
[----:B------:R-:W-:Y:S01]  /*1ad0*/  SHF.L.U32 R0, R12, 0x1f, RZ ;  /* 0x0000001f0c007819 */ /* 0x000fe200000006ff */
[----:B-1----:R-:W-:Y:S02]  /*1ae0*/  ULEA UR22, UR61, UR22, 0x18 ;  /* 0x000000163d167291 */ /* 0x002fe4000f8ec0ff */
[----:B------:R-:W-:Y:S02]  /*1af0*/  UISETP.GE.U32.AND UP0, UPT, UR70, 0xff, UPT ;  /* 0x000000ff4600788c */ /* 0x000fe4000bf06070 */
[----:B------:R-:W-:Y:S02]  /*1b00*/  ULEA UR4, UR23, UR22, 0x3 ;  /* 0x0000001617047291 */ /* 0x000fe4000f8e18ff */
[----:B------:R-:W-:Y:S01]  /*1b10*/  ULEA UR27, UR20, UR69, 0x6 ;  /* 0x00000045141b7291 */ /* 0x000fe2000f8e30ff */
[----:B------:R-:W-:-:S06]  /*1b20*/  UMOV UR21, URZ ;  /* 0x000000ff00157c82 */ /* 0x000fcc0008000000 */
[----:B------:R1:W2:Y:S01]  /*1b30*/  SYNCS.PHASECHK.TRANS64.TRYWAIT P1, [UR4+0x10], R0 ;  /* 0x00001000ff0075a7 */ /* 0x0002a20008021104 */
[----:B------:R-:W-:-:S04]  /*1b40*/  ULEA.HI UR4, UR16, UR16, URZ, 0x1 ;  /* 0x0000001010047291 */ /* 0x000fc8000f8f08ff */
[----:B------:R-:W-:-:S04]  /*1b50*/  USHF.L.U32 UR4, UR4, 0x7, URZ ;  /* 0x0000000704047899 */ /* 0x000fc800080006ff */
[----:B------:R-:W-:-:S04]  /*1b60*/  ULOP3.LUT UR59, UR4, 0xffffff00, URZ, 0xc0, !UPT ;  /* 0xffffff00043b7892 */ /* 0x000fc8000f8ec0ff */
[----:B------:R-:W-:Y:S01]  /*1b70*/  UIADD3 UR59, UPT, UPT, UR67, UR59, URZ ;  /* 0x0000003b433b7290 */ /* 0x000fe2000fffe0ff */
[----:B------:R-:W-:Y:S11]  /*1b80*/  BRA.U !UP0, `(.L_x_25) ;  /* 0x0000000508647547 */ /* 0x000ff6000b800000 */
[----:B------:R-:W-:Y:S01]  /*1b90*/  UMOV UR29, UR66 ;  /* 0x00000042001d7c82 */ /* 0x000fe20008000000 */
[----:B------:R-:W-:Y:S01]  /*1ba0*/  UMOV UR13, UR23 ;  /* 0x00000017000d7c82 */ /* 0x000fe20008000000 */
[----:B------:R-:W-:-:S05]  /*1bb0*/  UMOV UR42, 0x40 ;  /* 0x00000040002a7882 */ /* 0x000fca0000000000 */
.L_x_33:
[----:B------:R-:W-:Y:S01]  /*1bc0*/  ULEA UR6, UR13, UR22, 0x3 ;  /* 0x000000160d067291 */ /* 0x000fe2000f8e18ff */
[----:B--2---:R-:W-:Y:S01]  /*1bd0*/  @P4 MOV R2, 0x28000 ;  /* 0x0002800000024802 */ /* 0x004fe20000000f00 */
[----:B--23--:R-:W-:Y:S10]  /*1be0*/  @P1 BRA `(.L_x_26) ;  /* 0x00000000000c1947 */ /* 0x00cff40003800000 */
[----:B------:R-:W-:-:S04]  /*1bf0*/  SHF.L.U32 R3, R12, 0x1f, RZ ;  /* 0x0000001f0c037819 */ /* 0x000fc800000006ff */
[----:B------:R-:W2:Y:S02]  /*1c00*/  SYNCS.PHASECHK.TRANS64.TRYWAIT P0, [UR6+0x10], R3 ;  /* 0x00001003ff0075a7 */ /* 0x000ea40008001106 */
[----:B--2---:R-:W-:Y:S05]  /*1c10*/  @!P0 BRA `(.L_x_27) ;  /* 0x0000007400148947 */ /* 0x004fea0003800000 */
.L_x_26:
[----:B------:R2:W-:Y:S01]  /*1c20*/  @P4 SYNCS.ARRIVE.TRANS64 RZ, [UR6], R2 ;  /* 0x00000002ffff49a7 */ /* 0x0005e20008000006 */
[----:B------:R-:W-:Y:S02]  /*1c30*/  ULOP3.LUT UR4, UR37, 0x2, URZ, 0xfc, !UPT ;  /* 0x0000000225047892 */ /* 0x000fe4000f8efcff */
[----:B------:R-:W-:Y:S02]  /*1c40*/  UIADD3 UR29, UPT, UPT, UR29, 0x1, URZ ;  /* 0x000000011d1d7890 */ /* 0x000fe4000fffe0ff */
[----:B------:R-:W-:Y:S02]  /*1c50*/  UISETP.NE.AND UP0, UPT, UR4, 0x2, UPT ;  /* 0x000000020400788c */ /* 0x000fe4000bf05270 */
[----:B------:R-:W-:-:S07]  /*1c60*/  UISETP.NE.AND UP2, UPT, UR29, 0x1, UPT ;  /* 0x000000011d00788c */ /* 0x000fce000bf45270 */
[----:B------:R-:W-:Y:S05]  /*1c70*/  BRA.U UP0, `(.L_x_28) ;  /* 0x0000000100047547 */ /* 0x000fea000b800000 */
[----:B------:R-:W-:Y:S05]  /*1c80*/  BPT.TRAP 0x1 ;  /* 0x000000040000795c */ /* 0x000fea0000300000 */
.L_x_28:
[----:B------:R-:W-:Y:S04]  /*1c90*/  BSSY.RECONVERGENT B0, `(.L_x_29) ;  /* 0x0000003000007945 */ /* 0x000fe80003800200 */
[----:B------:R-:W-:Y:S05]  /*1ca0*/  @!P3 BRA `(.L_x_30) ;  /* 0x000000000004b947 */ /* 0x000fea0003800000 */
[----:B------:R-:W-:Y:S05]  /*1cb0*/  BPT.TRAP 0x1 ;  /* 0x000000040000795c */ /* 0x000fea0000300000 */
.L_x_30:
[----:B------:R-:W-:Y:S05]  /*1cc0*/  BSYNC.RECONVERGENT B0 ;  /* 0x0000000000007941 */ /* 0x000fea0003800200 */
.L_x_29:
[----:B------:R-:W-:Y:S01]  /*1cd0*/  UIADD3 UR4, UPT, UPT, UR13, 0x1, URZ ;  /* 0x000000010d047890 */ /* 0x000fe2000fffe0ff */
[----:B------:R-:W-:Y:S01]  /*1ce0*/  BSSY.RECONVERGENT B0, `(.L_x_31) ;  /* 0x000003f000007945 */ /* 0x000fe20003800200 */
[----:B------:R-:W-:Y:S02]  /*1cf0*/  ELECT P0, URZ, PT ;  /* 0x0000000000ff782f */ /* 0x000fe40003800000 */
[----:B------:R-:W-:-:S04]  /*1d00*/  UISETP.NE.AND UP0, UPT, UR4, 0x2, UPT ;  /* 0x000000020400788c */ /* 0x000fc8000bf05270 */
[----:B------:R-:W-:Y:S02]  /*1d10*/  USEL UR5, URZ, 0x1, UP0 ;  /* 0x00000001ff057887 */ /* 0x000fe40008000000 */
[----:B------:R-:W-:-:S04]  /*1d20*/  USEL UR23, UR4, URZ, UP0 ;  /* 0x000000ff04177287 */ /* 0x000fc80008000000 */
[----:B------:R-:W-:Y:S01]  /*1d30*/  ULEA UR4, UR23, UR22, 0x3 ;  /* 0x0000001617047291 */ /* 0x000fe2000f8e18ff */
[----:B------:R-:W-:-:S04]  /*1d40*/  LOP3.LUT R12, R12, UR5, RZ, 0x3c, !PT ;  /* 0x000000050c0c7c12 */ /* 0x000fc8000f8e3cff */
[----:B-1----:R-:W-:-:S04]  /*1d50*/  SHF.L.U32 R0, R12, 0x1f, RZ ;  /* 0x0000001f0c007819 */ /* 0x002fc800000006ff */
[----:B------:R1:W3:Y:S01]  /*1d60*/  SYNCS.PHASECHK.TRANS64.TRYWAIT P1, [UR4+0x10], R0 ;  /* 0x00001000ff0075a7 */ /* 0x0002e20008021104 */
[----:B------:R-:W-:Y:S05]  /*1d70*/  @!P0 BRA `(.L_x_32) ;  /* 0x0000000000d48947 */ /* 0x000fea0003800000 */
[----:B------:R-:W-:Y:S02]  /*1d80*/  USHF.L.U32 UR7, UR13, 0xe, URZ ;  /* 0x0000000e0d077899 */ /* 0x000fe400080006ff */
[----:B------:R-:W-:Y:S02]  /*1d90*/  UIADD3 UR4, UP1, UPT, UR54, 0x80, URZ ;  /* 0x0000008036047890 */ /* 0x000fe4000ff3e0ff */
[----:B------:R-:W-:Y:S02]  /*1da0*/  ULOP3.LUT UR32, UR7, UR31, URZ, 0xfc, !UPT ;  /* 0x0000001f07207292 */ /* 0x000fe4000f8efcff */
[----:B------:R-:W-:Y:S02]  /*1db0*/  UIADD3 UR14, UP0, UPT, UR54, 0x180, URZ ;  /* 0x00000180360e7890 */ /* 0x000fe4000ff1e0ff */
[----:B------:R-:W-:Y:S02]  /*1dc0*/  ULEA UR32, UR32, UR22, 0x2 ;  /* 0x0000001620207291 */ /* 0x000fe4000f8e10ff */
[----:B------:R-:W-:-:S02]  /*1dd0*/  UIADD3 UR58, UPT, UPT, UR42, -0x40, URZ ;  /* 0xffffffc02a3a7890 */ /* 0x000fc4000fffe0ff */
[----:B------:R-:W-:Y:S02]  /*1de0*/  ULOP3.LUT UR57, UR6, 0xfefffff8, URZ, 0xc0, !UPT ;  /* 0xfefffff806397892 */ /* 0x000fe4000f8ec0ff */
[----:B------:R-:W-:Y:S02]  /*1df0*/  UIADD3.X UR5, UPT, UPT, URZ, UR55, URZ, UP1, !UPT ;  /* 0x00000037ff057290 */ /* 0x000fe40008ffe4ff */
[----:B------:R-:W-:Y:S02]  /*1e00*/  UIADD3 UR7, UPT, UPT, UR22, UR7, URZ ;  /* 0x0000000716077290 */ /* 0x000fe4000fffe0ff */
[----:B------:R-:W-:Y:S02]  /*1e10*/  UIADD3 UR56, UPT, UPT, UR32, 0x8400, URZ ;  /* 0x0000840020387890 */ /* 0x000fe4000fffe0ff */
[----:B------:R-:W-:Y:S02]  /*1e20*/  UPRMT UR17, URZ, 0x5410, UR30 ;  /* 0x00005410ff117896 */ /* 0x000fe4000800001e */
[----:B------:R-:W-:-:S02]  /*1e30*/  UIADD3 UR50, UPT, UPT, UR42, -0x20, URZ ;  /* 0xffffffe02a327890 */ /* 0x000fc4000fffe0ff */
[----:B------:R-:W-:Y:S02]  /*1e40*/  UIADD3 UR48, UPT, UPT, UR32, 0xc400, URZ ;  /* 0x0000c40020307890 */ /* 0x000fe4000fffe0ff */
[----:B------:R-:W-:Y:S02]  /*1e50*/  UIADD3 UR40, UPT, UPT, UR32, 0x10400, URZ ;  /* 0x0001040020287890 */ /* 0x000fe4000fffe0ff */
[----:B------:R-:W-:Y:S02]  /*1e60*/  UIADD3 UR34, UPT, UPT, UR42, 0x20, URZ ;  /* 0x000000202a227890 */ /* 0x000fe4000fffe0ff */
[----:B------:R-:W-:Y:S02]  /*1e70*/  UIADD3 UR32, UPT, UPT, UR32, 0x14400, URZ ;  /* 0x0001440020207890 */ /* 0x000fe4000fffe0ff */
[----:B------:R-:W-:Y:S02]  /*1e80*/  UIADD3.X UR15, UPT, UPT, URZ, UR55, URZ, UP0, !UPT ;  /* 0x00000037ff0f7290 */ /* 0x000fe400087fe4ff */
[----:B------:R-:W-:-:S02]  /*1e90*/  UIADD3 UR24, UPT, UPT, UR7, 0x28400, URZ ;  /* 0x0002840007187890 */ /* 0x000fc4000fffe0ff */
[----:B------:R-:W-:Y:S01]  /*1ea0*/  UIADD3 UR8, UPT, UPT, UR7, 0x29400, URZ ;  /* 0x0002940007087890 */ /* 0x000fe2000fffe0ff */
[----:B------:R-:W-:Y:S01]  /*1eb0*/  UMOV UR46, 0x0 ;  /* 0x00000000002e7882 */ /* 0x000fe20000000000 */
[----:B------:R-:W-:Y:S01]  /*1ec0*/  UMOV UR47, 0x10000000 ;  /* 0x10000000002f7882 */ /* 0x000fe20000000000 */
[----:B------:R-:W-:Y:S01]  /*1ed0*/  UMOV UR51, UR59 ;  /* 0x0000003b00337c82 */ /* 0x000fe20008000000 */
[----:B------:R-:W-:Y:S01]  /*1ee0*/  UMOV UR52, UR60 ;  /* 0x0000003c00347c82 */ /* 0x000fe20008000000 */
[----:B------:R-:W-:Y:S01]  /*1ef0*/  UMOV UR49, UR57 ;  /* 0x0000003900317c82 */ /* 0x000fe20008000000 */
[----:B------:R-:W-:Y:S01]  /*1f00*/  UMOV UR43, UR59 ;  /* 0x0000003b002b7c82 */ /* 0x000fe20008000000 */
[----:B------:R-:W-:Y:S01]  /*1f10*/  UMOV UR44, UR60 ;  /* 0x0000003c002c7c82 */ /* 0x000fe20008000000 */
[----:B------:R-:W-:Y:S01]  /*1f20*/  UMOV UR41, UR57 ;  /* 0x0000003900297c82 */ /* 0x000fe20008000000 */
[----:B------:R-:W-:Y:S01]  /*1f30*/  UTMALDG.3D.MULTICAST.2CTA [UR56], [UR4], UR17, desc[UR46] ;  /* 0x00002e38040073b4 */ /* 0x000fe20008211811 */
[----:B------:R-:W-:Y:S01]  /*1f40*/  UMOV UR35, UR59 ;  /* 0x0000003b00237c82 */ /* 0x000fe20008000000 */
        /* <DEDUP_REMOVED lines=10> */
[----:B------:R-:W-:Y:S01]  /*1ff0*/  UIADD3 UR16, UPT, UPT, UR7, 0x2a400, URZ ;  /* 0x0002a40007107890 */ /* 0x000fe2000fffe0ff */
[----:B------:R-:W-:Y:S01]  /*2000*/  UMOV UR18, UR42 ;  /* 0x0000002a00127c82 */ /* 0x000fe20008000000 */
[----:B------:R-:W-:Y:S01]  /*2010*/  UMOV UR19, UR27 ;  /* 0x0000001b00137c82 */ /* 0x000fe20008000000 */
[----:B------:R-:W-:Y:S01]  /*2020*/  UTMALDG.3D.MULTICAST.2CTA [UR40], [UR4], UR17, desc[UR46] ;  /* 0x00002e28040073b4 */ /* 0x000fe20008211811 */
[----:B------:R-:W-:Y:S01]  /*2030*/  UMOV UR20, UR60 ;  /* 0x0000003c00147c82 */ /* 0x000fe20008000000 */
[----:B------:R4:W-:Y:S01]  /*2040*/  UTMALDG.3D.MULTICAST.2CTA [UR32], [UR4], UR17, desc[UR46] ;  /* 0x00002e20040073b4 */ /* 0x0009e20008211811 */
[----:B------:R-:W-:Y:S01]  /*2050*/  UTMALDG.3D.2CTA [UR24], [UR14], desc[UR46] ;  /* 0x00002e180e0075b4 */ /* 0x000fe20008211000 */
[----:B------:R2:W-:Y:S01]  /*2060*/  UTMALDG.3D.2CTA [UR8], [UR14], desc[UR46] ;  /* 0x00002e080e0075b4 */ /* 0x0005e20008211000 */
[----:B----4-:R-:W-:-:S02]  /*2070*/  UMOV UR17, UR57 ;  /* 0x0000003900117c82 */ /* 0x010fc40008000000 */
[----:B------:R4:W-:Y:S01]  /*2080*/  UTMALDG.3D.2CTA [UR16], [UR14], desc[UR46] ;  /* 0x00002e100e0075b4 */ /* 0x0009e20008211000 */
[----:B--2---:R-:W-:Y:S01]  /*2090*/  UIADD3 UR8, UPT, UPT, UR7, 0x2b400, URZ ;  /* 0x0002b40007087890 */ /* 0x004fe2000fffe0ff */
[----:B------:R-:W-:-:S08]  /*20a0*/  UMOV UR10, UR34 ;  /* 0x00000022000a7c82 */ /* 0x000fd00008000000 */
[----:B------:R4:W-:Y:S02]  /*20b0*/  UTMALDG.3D.2CTA [UR8], [UR14], desc[UR46] ;  /* 0x00002e080e0075b4 */ /* 0x0009e40008211000 */
[----:B----4-:R-:W-:Y:S01]  /*20c0*/  NOP ;  /* 0x0000000000007918 */ /* 0x010fe20000000000 */
.L_x_32:
[----:B------:R-:W-:Y:S05]  /*20d0*/  BSYNC.RECONVERGENT B0 ;  /* 0x0000000000007941 */ /* 0x000fea0003800200 */
.L_x_31:
[----:B------:R-:W-:Y:S01]  /*20e0*/  UIADD3 UR42, UPT, UPT, UR42, 0x80, URZ ;  /* 0x000000802a2a7890 */ /* 0x000fe2000fffe0ff */
[----:B------:R-:W-:Y:S01]  /*20f0*/  UMOV UR13, UR23 ;  /* 0x00000017000d7c82 */ /* 0x000fe20008000000 */
[----:B------:R-:W-:Y:S01]  /*2100*/  UMOV UR21, UR38 ;  /* 0x0000002600157c82 */ /* 0x000fe20008000000 */
[----:B------:R-:W-:Y:S09]  /*2110*/  BRA.U UP2, `(.L_x_33) ;  /* 0xfffffff902a87547 */ /* 0x000ff2000b83ffff */
.L_x_25:
[----:B------:R-:W-:Y:S01]  /*2120*/  ULEA UR4, UR23, UR22, 0x3 ;  /* 0x0000001617047291 */ /* 0x000fe2000f8e18ff */
[----:B-1----:R-:W-:Y:S01]  /*2130*/  SHF.L.U32 R0, R12, 0x1f, RZ ;  /* 0x0000001f0c007819 */ /* 0x002fe200000006ff */
[----:B------:R-:W-:Y:S01]  /*2140*/  @!P2 SYNCS.ARRIVE.TRANS64.A1T0 RZ, [UR22+0x68], RZ ;  /* 0x000068ffffffa9a7 */ /* 0x000fe20008100016 */
[----:B------:R-:W-:-:S06]  /*2150*/  UISETP.GT.AND UP0, UPT, UR65, UR64, UPT ;  /* 0x000000404100728c */ /* 0x000fcc000bf04270 */
[----:B--23--:R1:W2:Y:S03]  /*2160*/  SYNCS.PHASECHK.TRANS64.TRYWAIT P1, [UR4+0x10], R0 ;  /* 0x00001000ff0075a7 */ /* 0x00c2a60008021104 */
[----:B------:R-:W-:Y:S05]  /*2170*/  BRA.U !UP0, `(.L_x_34) ;  /* 0x00000005085c7547 */ /* 0x000fea000b800000 */
[----:B------:R-:W-:Y:S01]  /*2180*/  UIADD3 UR29, UPT, UPT, UR68, UR21, URZ ;  /* 0x00000015441d7290 */ /* 0x000fe2000fffe0ff */
[----:B------:R-:W-:-:S11]  /*2190*/  UMOV UR13, UR23 ;  /* 0x00000017000d7c82 */ /* 0x000fd60008000000 */
.L_x_42:
[----:B------:R-:W-:Y:S01]  /*21a0*/  ULEA UR6, UR13, UR22, 0x3 ;  /* 0x000000160d067291 */ /* 0x000fe2000f8e18ff */
[----:B--2---:R-:W-:Y:S01]  /*21b0*/  @P4 MOV R2, 0x28000 ;  /* 0x0002800000024802 */ /* 0x004fe20000000f00 */
[----:B--23--:R-:W-:Y:S10]  /*21c0*/  @P1 BRA `(.L_x_35) ;  /* 0x00000000000c1947 */ /* 0x00cff40003800000 */
[----:B------:R-:W-:-:S04]  /*21d0*/  SHF.L.U32 R3, R12, 0x1f, RZ ;  /* 0x0000001f0c037819 */ /* 0x000fc800000006ff */
[----:B------:R-:W2:Y:S02]  /*21e0*/  SYNCS.PHASECHK.TRANS64.TRYWAIT P0, [UR6+0x10], R3 ;  /* 0x00001003ff0075a7 */ /* 0x000ea40008001106 */
[----:B--2---:R-:W-:Y:S05]  /*21f0*/  @!P0 BRA `(.L_x_36) ;  /* 0x0000006c00b48947 */ /* 0x004fea0003800000 */
.L_x_35:
[----:B------:R2:W-:Y:S01]  /*2200*/  @P4 SYNCS.ARRIVE.TRANS64 RZ, [UR6], R2 ;  /* 0x00000002ffff49a7 */ /* 0x0005e20008000006 */
[----:B------:R-:W-:-:S04]  /*2210*/  ULOP3.LUT UR4, UR37, 0x2, URZ, 0xfc, !UPT ;  /* 0x0000000225047892 */ /* 0x000fc8000f8efcff */
[----:B------:R-:W-:-:S09]  /*2220*/  UISETP.NE.AND UP0, UPT, UR4, 0x2, UPT ;  /* 0x000000020400788c */ /* 0x000fd2000bf05270 */
[----:B------:R-:W-:Y:S05]  /*2230*/  BRA.U UP0, `(.L_x_37) ;  /* 0x0000000100047547 */ /* 0x000fea000b800000 */
[----:B------:R-:W-:Y:S05]  /*2240*/  BPT.TRAP 0x1 ;  /* 0x000000040000795c */ /* 0x000fea0000300000 */
.L_x_37:
[----:B------:R-:W-:Y:S04]  /*2250*/  BSSY.RECONVERGENT B0, `(.L_x_38) ;  /* 0x0000003000007945 */ /* 0x000fe80003800200 */
[----:B------:R-:W-:Y:S05]  /*2260*/  @!P3 BRA `(.L_x_39) ;  /* 0x000000000004b947 */ /* 0x000fea0003800000 */
[----:B------:R-:W-:Y:S05]  /*2270*/  BPT.TRAP 0x1 ;  /* 0x000000040000795c */ /* 0x000fea0000300000 */
.L_x_39:
[----:B------:R-:W-:Y:S05]  /*2280*/  BSYNC.RECONVERGENT B0 ;  /* 0x0000000000007941 */ /* 0x000fea0003800200 */
.L_x_38:
        /* <DEDUP_REMOVED lines=14> */
[----:B------:R-:W-:Y:S02]  /*2370*/  USHF.L.U32 UR58, UR21, 0x7, URZ ;  /* 0x00000007153a7899 */ /* 0x000fe400080006ff */
[----:B------:R-:W-:Y:S02]  /*2380*/  ULEA UR32, UR32, UR22, 0x2 ;  /* 0x0000001620207291 */ /* 0x000fe4000f8e10ff */
[----:B------:R-:W-:-:S02]  /*2390*/  UIADD3 UR14, UP0, UPT, UR54, 0x180, URZ ;  /* 0x00000180360e7890 */ /* 0x000fc4000ff1e0ff */
[----:B------:R-:W-:Y:S02]  /*23a0*/  ULOP3.LUT UR57, UR6, 0xfefffff8, URZ, 0xc0, !UPT ;  /* 0xfefffff806397892 */ /* 0x000fe4000f8ec0ff */
[----:B------:R-:W-:Y:S02]  /*23b0*/  UIADD3.X UR5, UPT, UPT, URZ, UR55, URZ, UP1, !UPT ;  /* 0x00000037ff057290 */ /* 0x000fe40008ffe4ff */
[----:B------:R-:W-:Y:S02]  /*23c0*/  UIADD3 UR7, UPT, UPT, UR22, UR7, URZ ;  /* 0x0000000716077290 */ /* 0x000fe4000fffe0ff */
[----:B------:R-:W-:Y:S02]  /*23d0*/  UIADD3 UR56, UPT, UPT, UR32, 0x8400, URZ ;  /* 0x0000840020387890 */ /* 0x000fe4000fffe0ff */
[----:B------:R-:W-:Y:S02]  /*23e0*/  UPRMT UR16, URZ, 0x5410, UR30 ;  /* 0x00005410ff107896 */ /* 0x000fe4000800001e */
[----:B------:R-:W-:-:S02]  /*23f0*/  UIADD3 UR50, UPT, UPT, UR58, 0x20, URZ ;  /* 0x000000203a327890 */ /* 0x000fc4000fffe0ff */
[----:B------:R-:W-:Y:S02]  /*2400*/  UIADD3 UR48, UPT, UPT, UR32, 0xc400, URZ ;  /* 0x0000c40020307890 */ /* 0x000fe4000fffe0ff */
[----:B------:R-:W-:Y:S02]  /*2410*/  UIADD3 UR42, UPT, UPT, UR58, 0x40, URZ ;  /* 0x000000403a2a7890 */ /* 0x000fe4000fffe0ff */
[----:B------:R-:W-:Y:S02]  /*2420*/  UIADD3 UR40, UPT, UPT, UR32, 0x10400, URZ ;  /* 0x0001040020287890 */ /* 0x000fe4000fffe0ff */
[----:B------:R-:W-:Y:S02]  /*2430*/  UIADD3 UR34, UPT, UPT, UR58, 0x60, URZ ;  /* 0x000000603a227890 */ /* 0x000fe4000fffe0ff */
[----:B------:R-:W-:Y:S02]  /*2440*/  UIADD3 UR32, UPT, UPT, UR32, 0x14400, URZ ;  /* 0x0001440020207890 */ /* 0x000fe4000fffe0ff */
[----:B------:R-:W-:-:S02]  /*2450*/  UIADD3.X UR15, UPT, UPT, URZ, UR55, URZ, UP0, !UPT ;  /* 0x00000037ff0f7290 */ /* 0x000fc400087fe4ff */
[----:B------:R-:W-:Y:S02]  /*2460*/  UIADD3 UR24, UPT, UPT, UR7, 0x28400, URZ ;  /* 0x0002840007187890 */ /* 0x000fe4000fffe0ff */
        /* <DEDUP_REMOVED lines=26> */
[----:B------:R4:W-:Y:S01]  /*2610*/  UTMALDG.3D.MULTICAST.2CTA [UR32], [UR4], UR16, desc[UR46] ;  /* 0x00002e20040073b4 */ /* 0x0009e20008211810 */
[----:B------:R-:W-:Y:S01]  /*2620*/  UTMALDG.3D.2CTA [UR24], [UR14], desc[UR46] ;  /* 0x00002e180e0075b4 */ /* 0x000fe20008211000 */
[----:B------:R2:W-:Y:S01]  /*2630*/  UTMALDG.3D.2CTA [UR8], [UR14], desc[UR46] ;  /* 0x00002e080e0075b4 */ /* 0x0005e20008211000 */
[----:B----4-:R-:W-:-:S09]  /*2640*/  UIADD3 UR16, UPT, UPT, UR7, 0x2a400, URZ ;  /* 0x0002a40007107890 */ /* 0x010fd2000fffe0ff */
[----:B------:R4:W-:Y:S01]  /*2650*/  UTMALDG.3D.2CTA [UR16], [UR14], desc[UR46] ;  /* 0x00002e100e0075b4 */ /* 0x0009e20008211000 */
[----:B--2---:R-:W-:Y:S01]  /*2660*/  UIADD3 UR8, UPT, UPT, UR7, 0x2b400, URZ ;  /* 0x0002b40007087890 */ /* 0x004fe2000fffe0ff */
[----:B------:R-:W-:-:S08]  /*2670*/  UMOV UR10, UR34 ;  /* 0x00000022000a7c82 */ /* 0x000fd00008000000 */
[----:B------:R4:W-:Y:S02]  /*2680*/  UTMALDG.3D.2CTA [UR8], [UR14], desc[UR46] ;  /* 0x00002e080e0075b4 */ /* 0x0009e40008211000 */
[----:B----4-:R-:W-:Y:S01]  /*2690*/  NOP ;  /* 0x0000000000007918 */ /* 0x010fe20000000000 */
.L_x_41:
[----:B------:R-:W-:Y:S05]  /*26a0*/  BSYNC.RECONVERGENT B0 ;  /* 0x0000000000007941 */ /* 0x000fea0003800200 */
.L_x_40:
[----:B------:R-:W-:Y:S01]  /*26b0*/  UIADD3 UR21, UPT, UPT, UR21, 0x1, URZ ;  /* 0x0000000115157890 */ /* 0x000fe2000fffe0ff */
[----:B------:R-:W-:-:S03]  /*26c0*/  UMOV UR13, UR23 ;  /* 0x00000017000d7c82 */ /* 0x000fc60008000000 */
[----:B------:R-:W-:-:S09]  /*26d0*/  UISETP.NE.AND UP0, UPT, UR21, UR29, UPT ;  /* 0x0000001d1500728c */ /* 0x000fd2000bf05270 */
[----:B------:R-:W-:Y:S05]  /*26e0*/  BRA.U UP0, `(.L_x_42) ;  /* 0xfffffff900ac7547 */ /* 0x000fea000b83ffff */
.L_x_34:
[C---:B------:R-:W-:Y:S01]  /*26f0*/  LEA R3, R11.reuse, UR22, 0x3 ;  /* 0x000000160b037c11 */ /* 0x040fe2000f8e18ff */
[----:B------:R-:W-:Y:S01]  /*2700*/  NOP ;  /* 0x0000000000007918 */ /* 0x000fe20000000000 */
[----:B-1----:R-:W-:Y:S02]  /*2710*/  SHF.L.U32 R0, R10, 0x1f, RZ ;  /* 0x0000001f0a007819 */ /* 0x002fe400000006ff */
[----:B------:R-:W-:Y:S02]  /*2720*/  LEA R4, R11, UR22, 0x4 ;  /* 0x000000160b047c11 */ /* 0x000fe4000f8e20ff */
[----:B------:R-:W1:Y:S02]  /*2730*/  SYNCS.PHASECHK.TRANS64.TRYWAIT P0, [R3+URZ+0x70], R0 ;  /* 0x00007000030075a7 */ /* 0x000e6400080011ff */
[----:B-1----:R-:W-:Y:S05]  /*2740*/  @!P0 BRA `(.L_x_43) ;  /* 0x0000006800788947 */ /* 0x002fea0003800000 */
.L_x_154:
[----:B------:R-:W4:Y:S01]  /*2750*/  LDS.128 R4, [R4+0x100] ;  /* 0x0001000004047984 */ /* 0x000f220000000c00 */
[----:B------:R-:W-:Y:S01]  /*2760*/  UISETP.GE.AND UP0, UPT, UR39, 0x1, UPT ;  /* 0x000000012700788c */ /* 0x000fe2000bf06270 */
[----:B------:R-:W-:Y:S01]  /*2770*/  @!PT LDS RZ, [RZ] ;  /* 0x00000000fffff984 */ /* 0x000fe20000000800 */
[----:B------:R-:W-:Y:S01]  /*2780*/  @!PT LDS RZ, [RZ] ;  /* 0x00000000fffff984 */ /* 0x000fe20000000800 */
[----:B------:R-:W-:Y:S01]  /*2790*/  @!PT LDS RZ, [RZ] ;  /* 0x00000000fffff984 */ /* 0x000fe20000000800 */
[----:B------:R-:W-:Y:S01]  /*27a0*/  @!PT LDS RZ, [RZ] ;  /* 0x00000000fffff984 */ /* 0x000fe20000000800 */
[----:B------:R1:W-:Y:S06]  /*27b0*/  MEMBAR.ALL.CTA ;  /* 0x0000000000007992 */ /* 0x0003ec0000008000 */
[----:B-1----:R-:W1:Y:S01]  /*27c0*/  FENCE.VIEW.ASYNC.S ;  /* 0x00000000000073c6 */ /* 0x002e620000000000 */
[----:B----4-:R-:W-:-:S13]  /*27d0*/  LOP3.LUT P0, RZ, R6, 0x1, RZ, 0xc0, !PT ;  /* 0x0000000106ff7812 */ /* 0x010fda000780c0ff */
[----:B-1----:R-:W-:Y:S01]  /*27e0*/  VOTEU.ANY UP1, P0 ;  /* 0x0000000000ff7886 */ /* 0x002fe20000020100 */
[----:B------:R-:W-:-:S13]  /*27f0*/  PLOP3.LUT P0, PT, PT, PT, UP1, 0x80, 0x8 ;  /* 0x000000000008781c */ /* 0x000fda0003f0f018 */
[----:B------:R-:W-:Y:S02]  /*2800*/  @P0 LOP3.LUT R0, R5, 0xffff, RZ, 0xc0, !PT ;  /* 0x0000ffff05000812 */ /* 0x000fe400078ec0ff */
[----:B--2---:R-:W-:Y:S02]  /*2810*/  @P0 MOV R2, R4 ;  /* 0x0000000400020202 */ /* 0x004fe40000000f00 */
[----:B------:R-:W-:Y:S01]  /*2820*/  @P0 R2UR UR5, R0 ;  /* 0x00000000000502ca */ /* 0x000fe200000e0000 */
[----:B------:R-:W-:Y:S01]  /*2830*/  VIADD R0, R3, 0x80 ;  /* 0x0000008003007836 */ /* 0x000fe20000000000 */
[----:B------:R-:W-:Y:S02]  /*2840*/  @P0 SHF.R.U32.HI R4, RZ, 0x10, R5 ;  /* 0x00000010ff040819 */ /* 0x000fe40000011605 */
[----:B------:R-:W-:Y:S02]  /*2850*/  @P0 R2UR UR6, R2 ;  /* 0x00000000020602ca */ /* 0x000fe400000e0000 */
[----:B------:R-:W-:-:S02]  /*2860*/  PRMT R0, RZ, 0x654, R0 ;  /* 0x00000654ff007816 */ /* 0x000fc40000000000 */
[----:B------:R-:W-:Y:S02]  /*2870*/  @P0 R2UR UR4, R4 ;  /* 0x00000000040402ca */ /* 0x000fe400000e0000 */
[----:B------:R1:W-:Y:S03]  /*2880*/  SYNCS.ARRIVE.TRANS64.RED.A1T0 RZ, [R0+URZ], RZ ;  /* 0x000000ff00ff79a7 */ /* 0x0003e600081004ff */
[----:B------:R-:W-:-:S04]  /*2890*/  @UP1 UMOV UR45, UR5 ;  /* 0x00000005002d1c82 */ /* 0x000fc80008000000 */
[----:B------:R-:W-:-:S04]  /*28a0*/  @UP1 UMOV UR53, UR6 ;  /* 0x0000000600351c82 */ /* 0x000fc80008000000 */
[----:B------:R-:W-:Y:S01]  /*28b0*/  @UP1 UMOV UR60, UR4 ;  /* 0x00000004003c1c82 */ /* 0x000fe20008000000 */
[----:B------:R-:W-:Y:S05]  /*28c0*/  BRA.U !UP0, `(.L_x_44) ;  /* 0x0000000108d47547 */ /* 0x000fea000b800000 */
[----:B------:R-:W2:Y:S01]  /*28d0*/  LDCU.128 UR12, c[0x0][0xb10] ;  /* 0x00016200ff0c77ac */ /* 0x000ea20008000c00 */
[----:B------:R-:W4:Y:S01]  /*28e0*/  LDCU UR21, c[0x0][0xb20] ;  /* 0x00016400ff1577ac */ /* 0x000f220008000800 */
[----:B------:R-:W3:Y:S01]  /*28f0*/  LDCU UR20, c[0x0][0xb0c] ;  /* 0x00016180ff1477ac */ /* 0x000ee20008000800 */
[----:B------:R-:W1:Y:S01]  /*2900*/  LDCU.64 UR8, c[0x0][0xb28] ;  /* 0x00016500ff0877ac */ /* 0x000e620008000a00 */
[----:B------:R-:W-:Y:S02]  /*2910*/  UISETP.NE.AND UP3, UPT, UR39, 0x1, UPT ;  /* 0x000000012700788c */ /* 0x000fe4000bf65270 */
[----:B--2---:R-:W-:Y:S02]  /*2920*/  UIMAD.WIDE.U32 UR6, UR62, UR15, URZ ;  /* 0x0000000f3e0672a5 */ /* 0x004fe4000f8e00ff */
[----:B------:R-:W-:Y:S02]  /*2930*/  UIMAD.WIDE.U32 UR4, UR63, UR12, URZ ;  /* 0x0000000c3f0472a5 */ /* 0x000fe4000f8e00ff */
[----:B------:R-:W-:-:S02]  /*2940*/  UISETP.NE.AND UP0, UPT, UR14, 0x1, UPT ;  /* 0x000000010e00788c */ /* 0x000fc4000bf05270 */
[----:B------:R-:W-:Y:S01]  /*2950*/  UIMAD.WIDE.U32 UR18, UR45, UR15, URZ ;  /* 0x0000000f2d1272a5 */ /* 0x000fe2000f8e00ff */
[----:B------:R-:W-:Y:S02]  /*2960*/  UMOV UR6, UR7 ;  /* 0x0000000700067c82 */ /* 0x000fe40008000000 */
[----:B------:R-:W-:Y:S01]  /*2970*/  UMOV UR4, UR5 ;  /* 0x0000000500047c82 */ /* 0x000fe20008000000 */
[----:B----4-:R-:W-:Y:S02]  /*2980*/  USHF.R.U32.HI UR6, URZ, UR21, UR6 ;  /* 0x00000015ff067299 */ /* 0x010fe40008011606 */
[----:B---3--:R-:W-:Y:S02]  /*2990*/  UISETP.NE.AND UP2, UPT, UR20, 0x1, UPT ;  /* 0x000000011400788c */ /* 0x008fe4000bf45270 */
[----:B------:R-:W-:Y:S02]  /*29a0*/  USHF.R.U32.HI UR4, URZ, UR13, UR4 ;  /* 0x0000000dff047299 */ /* 0x000fe40008011604 */
[----:B------:R-:W-:-:S02]  /*29b0*/  USEL UR5, UR62, UR6, !UP0 ;  /* 0x000000063e057287 */ /* 0x000fc4000c000000 */
[----:B------:R-:W-:Y:S02]  /*29c0*/  USEL UR6, UR63, UR4, !UP2 ;  /* 0x000000043f067287 */ /* 0x000fe4000d000000 */
[----:B-1----:R-:W-:Y:S01]  /*29d0*/  UIMAD.WIDE.U32 UR10, UR5, UR8, URZ ;  /* 0x00000008050a72a5 */ /* 0x002fe2000f8e00ff */
[----:B------:R-:W-:Y:S01]  /*29e0*/  UMOV UR4, UR19 ;  /* 0x0000001300047c82 */ /* 0x000fe20008000000 */
[----:B------:R-:W-:Y:S02]  /*29f0*/  UIMAD.WIDE.U32 UR16, UR53, UR12, URZ ;  /* 0x0000000c351072a5 */ /* 0x000fe4000f8e00ff */
[----:B------:R-:W-:-:S03]  /*2a00*/  UIMAD.WIDE.U32 UR18, UR6, UR8, URZ ;  /* 0x00000008061272a5 */ /* 0x000fc6000f8e00ff */
[----:B------:R-:W-:Y:S01]  /*2a10*/  UMOV UR10, UR11 ;  /* 0x0000000b000a7c82 */ /* 0x000fe20008000000 */
[----:B------:R-:W-:Y:S02]  /*2a20*/  USHF.R.U32.HI UR4, URZ, UR21, UR4 ;  /* 0x00000015ff047299 */ /* 0x000fe40008011604 */
[----:B------:R-:W-:Y:S01]  /*2a30*/  @UP3 USHF.R.U32.HI UR5, URZ, UR9, UR10 ;  /* 0x00000009ff053299 */ /* 0x000fe2000801160a */
[----:B------:R-:W-:Y:S01]  /*2a40*/  UMOV UR16, UR17 ;  /* 0x0000001100107c82 */ /* 0x000fe20008000000 */
[----:B------:R-:W-:Y:S01]  /*2a50*/  UMOV UR18, UR19 ;  /* 0x0000001300127c82 */ /* 0x000fe20008000000 */
[----:B------:R-:W-:Y:S02]  /*2a60*/  USHF.R.U32.HI UR13, URZ, UR13, UR16 ;  /* 0x0000000dff0d7299 */ /* 0x000fe40008011610 */
[----:B------:R-:W-:Y:S02]  /*2a70*/  USEL UR4, UR45, UR4, !UP0 ;  /* 0x000000042d047287 */ /* 0x000fe4000c000000 */
[----:B------:R-:W-:-:S02]  /*2a80*/  @UP3 USHF.R.U32.HI UR6, URZ, UR9, UR18 ;  /* 0x00000009ff063299 */ /* 0x000fc40008011612 */
[----:B------:R-:W-:Y:S02]  /*2a90*/  UIMAD UR7, UR39, UR5, URZ ;  /* 0x00000005270772a4 */ /* 0x000fe4000f8e02ff */
[----:B------:R-:W-:Y:S02]  /*2aa0*/  USEL UR5, UR53, UR13, !UP2 ;  /* 0x0000000d35057287 */ /* 0x000fe4000d000000 */
[----:B------:R-:W-:Y:S02]  /*2ab0*/  UIMAD UR10, UR39, UR6, URZ ;  /* 0x00000006270a72a4 */ /* 0x000fe4000f8e02ff */
[----:B------:R-:W-:Y:S02]  /*2ac0*/  UISETP.GE.AND UP0, UPT, UR4, UR7, UPT ;  /* 0x000000070400728c */ /* 0x000fe4000bf06270 */
[----:B------:R-:W-:Y:S02]  /*2ad0*/  UIMAD.WIDE.U32 UR12, UR4, UR8, URZ ;  /* 0x00000008040c72a5 */ /* 0x000fe4000f8e00ff */
[----:B------:R-:W-:-:S02]  /*2ae0*/  UISETP.GE.OR UP0, UPT, UR5, UR10, UP0 ;  /* 0x0000000a0500728c */ /* 0x000fc40008706670 */
        /* <DEDUP_REMOVED lines=19> */
.L_x_44:
[----:B------:R-:W2:Y:S02]  /*2c20*/  LDCU UR4, c[0x0][0xb30] ;  /* 0x00016600ff0477ac */ /* 0x000ea40008000800 */
[----:B--2---:R-:W-:-:S09]  /*2c30*/  UISETP.NE.AND UP0, UPT, UR4, 0x1, UPT ;  /* 0x000000010400788c */ /* 0x004fd2000bf05270 */
[----:B------:R-:W-:Y:S05]  /*2c40*/  BRA.U UP0, `(.L_x_45) ;  /* 0x0000000100447547 */ /* 0x000fea000b800000 */
[----:B------:R-:W2:Y:S01]  /*2c50*/  LDCU.128 UR8, c[0x0][0xb10] ;  /* 0x00016200ff0877ac */ /* 0x000ea20008000c00 */
[----:B------:R-:W4:Y:S01]  /*2c60*/  LDCU UR12, c[0x0][0xb0c] ;  /* 0x00016180ff0c77ac */ /* 0x000f220008000800 */
[----:B------:R-:W1:Y:S01]  /*2c70*/  LDCU UR13, c[0x0][0xb20] ;  /* 0x00016400ff0d77ac */ /* 0x000e620008000800 */
[----:B--2---:R-:W-:Y:S02]  /*2c80*/  UIMAD.WIDE.U32 UR6, UR53, UR8, URZ ;  /* 0x00000008350672a5 */ /* 0x004fe4000f8e00ff */
[----:B------:R-:W-:Y:S02]  /*2c90*/  UIMAD.WIDE.U32 UR4, UR45, UR11, URZ ;  /* 0x0000000b2d0472a5 */ /* 0x000fe4000f8e00ff */
[----:B----4-:R-:W-:Y:S02]  /*2ca0*/  UISETP.NE.AND UP2, UPT, UR12, 0x1, UPT ;  /* 0x000000010c00788c */ /* 0x010fe4000bf45270 */
[----:B------:R-:W-:Y:S01]  /*2cb0*/  UISETP.NE.AND UP0, UPT, UR10, 0x1, UPT ;  /* 0x000000010a00788c */ /* 0x000fe2000bf05270 */
[----:B------:R-:W-:-:S02]  /*2cc0*/  UMOV UR6, UR7 ;  /* 0x0000000700067c82 */ /* 0x000fc40008000000 */
[----:B------:R-:W-:Y:S01]  /*2cd0*/  UMOV UR4, UR5 ;  /* 0x0000000500047c82 */ /* 0x000fe20008000000 */
[----:B------:R-:W-:Y:S02]  /*2ce0*/  USHF.R.U32.HI UR6, URZ, UR9, UR6 ;  /* 0x00000009ff067299 */ /* 0x000fe40008011606 */
[----:B-1----:R-:W-:Y:S02]  /*2cf0*/  USHF.R.U32.HI UR4, URZ, UR13, UR4 ;  /* 0x0000000dff047299 */ /* 0x002fe40008011604 */
[----:B------:R-:W-:Y:S02]  /*2d00*/  USEL UR5, UR53, UR6, !UP2 ;  /* 0x0000000635057287 */ /* 0x000fe4000d000000 */
[----:B------:R-:W-:-:S04]  /*2d10*/  USEL UR4, UR45, UR4, !UP0 ;  /* 0x000000042d047287 */ /* 0x000fc8000c000000 */
[----:B------:R-:W-:Y:S02]  /*2d20*/  UIADD3 UR6, UPT, UPT, UR5, -UR4, URZ ;  /* 0x8000000405067290 */ /* 0x000fe4000fffe0ff */
[----:B------:R-:W-:Y:S02]  /*2d30*/  UIADD3 UR4, UPT, UPT, -UR5, UR4, URZ ;  /* 0x0000000405047290 */ /* 0x000fe4000fffe1ff */
[----:B------:R-:W-:Y:S02]  /*2d40*/  UIMAD UR45, UR6, UR10, UR45 ;  /* 0x0000000a062d72a4 */ /* 0x000fe4000f8e022d */
[----:B------:R-:W-:-:S12]  /*2d50*/  UIMAD UR53, UR4, UR12, UR53 ;  /* 0x0000000c043572a4 */ /* 0x000fd8000f8e0235 */
.L_x_45:
[----:B------:R-:W-:Y:S01]  /*2d60*/  VIADD R11, R11, 0x1 ;  /* 0x000000010b0b7836 */ /* 0x000fe20000000000 */
[----:B------:R-:W-:Y:S02]  /*2d70*/  R2UR UR5, R54 ;  /* 0x00000000360572ca */ /* 0x000fe400000e0000 */
[----:B------:R-:W-:Y:S02]  /*2d80*/  R2UR UR4, R53 ;  /* 0x00000000350472ca */ /* 0x000fe400000e0000 */
[C---:B------:R-:W-:Y:S02]  /*2d90*/  ISETP.NE.AND P0, PT, R11.reuse, 0x2, PT ;  /* 0x000000020b00780c */ /* 0x040fe40003f05270 */
[----:B------:R-:W-:Y:S02]  /*2da0*/  PLOP3.LUT P2, PT, PT, PT, PT, 0x80, 0x8 ;  /* 0x000000000008781c */ /* 0x000fe40003f4f070 */
[----:B-1----:R-:W-:Y:S02]  /*2db0*/  SEL R0, RZ, 0x1, P0 ;  /* 0x00000001ff007807 */ /* 0x002fe40000000000 */
[----:B------:R-:W-:-:S02]  /*2dc0*/  SEL R11, R11, RZ, P0 ;  /* 0x000000ff0b0b7207 */ /* 0x000fc40000000000 */
[----:B------:R-:W-:Y:S01]  /*2dd0*/  LOP3.LUT R10, R10, R0, RZ, 0x3c, !PT ;  /* 0x000000000a0a7212 */ /* 0x000fe200078e3cff */
[----:B------:R-:W-:Y:S02]  /*2de0*/  UIADD3 UR16, UPT, UPT, UR53, UR5, URZ ;  /* 0x0000000535107290 */ /* 0x000fe4000fffe0ff */
[----:B------:R-:W-:Y:S01]  /*2df0*/  UIADD3 UR20, UPT, UPT, UR45, UR4, URZ ;  /* 0x000000042d147290 */ /* 0x000fe2000fffe0ff */
[----:B------:R-:W-:Y:S11]  /*2e00*/  BRA.U UP1, `(.L_x_46) ;  /* 0xffffffe901ec7547 */ /* 0x000ff6000b83ffff */
[----:B------:R-:W-:Y:S01]  /*2e10*/  UIADD3 UR22, UPT, UPT, UR22, 0x10, URZ ;  /* 0x0000001016167890 */ /* 0x000fe2000fffe0ff */
[----:B------:R-:W-:-:S03]  /*2e20*/  SHF.L.U32 R2, R12, 0x1f, RZ ;  /* 0x0000001f0c027819 */ /* 0x000fc600000006ff */
[----:B------:R-:W-:-:S09]  /*2e30*/  ULEA UR4, UR23, UR22, 0x3 ;  /* 0x0000001617047291 */ /* 0x000fd2000f8e18ff */
[----:B------:R-:W1:Y:S02]  /*2e40*/  SYNCS.PHASECHK.TRANS64.TRYWAIT P0, [UR4], R2 ;  /* 0x00000002ff0075a7 */ /* 0x000e640008001104 */
[----:B-1----:R-:W-:Y:S05]  /*2e50*/  @!P0 BRA `(.L_x_47) ;  /* 0x0000006000c88947 */ /* 0x002fea0003800000 */
.L_x_156:
[----:B------:R-:W-:-:S04]  /*2e60*/  UIADD3 UR4, UPT, UPT, UR23, 0x1, URZ ;  /* 0x0000000117047890 */ /* 0x000fc8000fffe0ff */
[----:B------:R-:W-:-:S04]  /*2e70*/  UISETP.NE.AND UP0, UPT, UR4, 0x2, UPT ;  /* 0x000000020400788c */ /* 0x000fc8000bf05270 */
[----:B------:R-:W-:Y:S02]  /*2e80*/  USEL UR5, URZ, 0x1, UP0 ;  /* 0x00000001ff057887 */ /* 0x000fe40008000000 */
[----:B------:R-:W-:-:S04]  /*2e90*/  USEL UR4, UR4, URZ, UP0 ;  /* 0x000000ff04047287 */ /* 0x000fc80008000000 */
[----:B------:R-:W-:Y:S01]  /*2ea0*/  ULEA UR4, UR4, UR22, 0x3 ;  /* 0x0000001604047291 */ /* 0x000fe2000f8e18ff */
[----:B-1----:R-:W-:-:S04]  /*2eb0*/  LOP3.LUT R2, R12, UR5, RZ, 0x3c, !PT ;  /* 0x000000050c027c12 */ /* 0x002fc8000f8e3cff */
[----:B------:R-:W-:Y:S01]  /*2ec0*/  SHF.L.U32 R2, R2, 0x1f, RZ ;  /* 0x0000001f02027819 */ /* 0x000fe200000006ff */
[----:B------:R-:W-:-:S07]  /*2ed0*/  IMAD.U32 R0, RZ, RZ, UR4 ;  /* 0x00000004ff007e24 */ /* 0x000fce000f8e00ff */
.L_x_48:
[----:B-1----:R1:W2:Y:S02]  /*2ee0*/  SYNCS.PHASECHK.TRANS64.TRYWAIT P0, [R0+URZ], R2 ;  /* 0x00000002000075a7 */ /* 0x0022a400080011ff */
[----:B--2---:R-:W-:Y:S05]  /*2ef0*/  @!P0 NANOSLEEP.SYNCS 0x989680 ;  /* 0x009896800000895d */ /* 0x004fea0003900000 */
[----:B------:R-:W2:Y:S02]  /*2f00*/  @!P0 SYNCS.PHASECHK.TRANS64 P0, [R0+URZ], R2 ;  /* 0x00000002000085a7 */ /* 0x000ea400080010ff */
[----:B--2---:R-:W-:Y:S05]  /*2f10*/  @P0 EXIT ;  /* 0x000000000000094d */ /* 0x004fea0003800000 */
[----:B------:R-:W-:Y:S05]  /*2f20*/  BRA `(.L_x_48) ;  /* 0xfffffffc00ec7947 */ /* 0x000fea000383ffff */
.L_x_22:
[----:B------:R-:W-:-:S04]  /*2f30*/  UISETP.NE.AND UP0, UPT, UR61, URZ, UPT ;  /* 0x000000ff3d00728c */ /* 0x000fc8000bf05270 */
[----:B------:R-:W-:-:S09]  /*2f40*/  UISETP.NE.OR UP0, UPT, UR18, 0x1, UP0 ;  /* 0x000000011200788c */ /* 0x000fd20008705670 */
[----:B------:R-:W-:Y:S05]  /*2f50*/  BRA.U UP0, `(.L_x_49) ;  /* 0x00000005004c7547 */ /* 0x000fea000b800000 */
[----:B------:R-:W-:Y:S01]  /*2f60*/  HFMA2 R3, -RZ, RZ, 0, 0 ;  /* 0x00000000ff037431 */ /* 0x000fe200000001ff */
[----:B------:R-:W-:Y:S01]  /*2f70*/  ISETP.GE.U32.AND P2, PT, R5, 0x4, PT ;  /* 0x000000040500780c */ /* 0x000fe20003f46070 */
[----:B------:R-:W-:Y:S01]  /*2f80*/  IMAD.MOV.U32 R12, RZ, RZ, 0x1 ;  /* 0x00000001ff0c7424 */ /* 0x000fe200078e00ff */
[----:B------:R-:W-:Y:S01]  /*2f90*/  CS2R R6, SRZ ;  /* 0x0000000000067805 */ /* 0x000fe2000001ff00 */
[----:B------:R-:W-:Y:S01]  /*2fa0*/  IMAD.MOV.U32 R4, RZ, RZ, RZ ;  /* 0x000000ffff047224 */ /* 0x000fe200078e00ff */
[----:B------:R-:W-:Y:S01]  /*2fb0*/  UMOV UR6, 0x400 ;  /* 0x0000040000067882 */ /* 0x000fe20000000000 */
[----:B------:R-:W-:Y:S01]  /*2fc0*/  UMOV UR5, URZ ;  /* 0x000000ff00057c82 */ /* 0x000fe20008000000 */
[----:B------:R-:W-:-:S12]  /*2fd0*/  ULEA UR6, UR61, UR6, 0x18 ;  /* 0x000000063d067291 */ /* 0x000fd8000f8ec0ff */
.L_x_53:
[----:B------:R-:W-:Y:S02]  /*2fe0*/  LEA R0, R3, UR6, 0x3 ;  /* 0x0000000603007c11 */ /* 0x000fe4000f8e18ff */
[----:B------:R-:W-:-:S03]  /*2ff0*/  SHF.L.U32 R8, R4, 0x1f, RZ ;  /* 0x0000001f04087819 */ /* 0x000fc600000006ff */
[----:B------:R-:W-:Y:S01]  /*3000*/  VIADD R9, R0, 0xe0 ;  /* 0x000000e000097836 */ /* 0x000fe20000000000 */
[----:B------:R-:W1:Y:S02]  /*3010*/  SYNCS.PHASECHK.TRANS64.TRYWAIT P0, [R0+URZ+0xd0], R8 ;  /* 0x0000d008000075a7 */ /* 0x000e6400080011ff */
[----:B-1----:R-:W-:Y:S05]  /*3020*/  @!P0 BRA `(.L_x_50) ;  /* 0x00000060006c8947 */ /* 0x002fea0003800000 */
.L_x_157:
[----:B------:R-:W-:Y:S01]  /*3030*/  ULEA UR4, UR5, UR6, 0x3 ;  /* 0x0000000605047291 */ /* 0x000fe2000f8e18ff */
[----:B-1----:R-:W-:Y:S01]  /*3040*/  PRMT R0, RZ, 0x654, R9 ;  /* 0x00000654ff007816 */ /* 0x002fe20000000009 */
[----:B------:R-:W-:Y:S01]  /*3050*/  @!P2 IMAD.MOV.U32 R8, RZ, RZ, 0x10 ;  /* 0x00000010ff08a424 */ /* 0x000fe200078e00ff */
[----:B------:R-:W-:Y:S01]  /*3060*/  SHF.L.U32 R9, R12, 0x1f, RZ ;  /* 0x0000001f0c097819 */ /* 0x000fe200000006ff */
[----:B------:R-:W-:Y:S01]  /*3070*/  UIADD3 UR7, UPT, UPT, UR4, 0x70, URZ ;  /* 0x0000007004077890 */ /* 0x000fe2000fffe0ff */
[----:B------:R1:W-:Y:S05]  /*3080*/  SYNCS.ARRIVE.TRANS64.RED.A1T0 RZ, [R0+URZ], RZ ;  /* 0x000000ff00ff79a7 */ /* 0x0003ea00081004ff */
[----:B------:R-:W-:Y:S01]  /*3090*/  IMAD.U32 R10, RZ, RZ, UR7 ;  /* 0x00000007ff0a7e24 */ /* 0x000fe2000f8e00ff */
[----:B------:R-:W2:Y:S04]  /*30a0*/  SYNCS.PHASECHK.TRANS64.TRYWAIT P0, [UR4+0x80], R9 ;  /* 0x00008009ff0075a7 */ /* 0x000ea80008001104 */
[----:B------:R-:W-:Y:S01]  /*30b0*/  PRMT R10, R5, 0x654, R10 ;  /* 0x00000654050a7816 */ /* 0x000fe2000000000a */
[----:B-12---:R-:W-:Y:S06]  /*30c0*/  @!P0 BRA `(.L_x_51) ;  /* 0x0000006000588947 */ /* 0x006fec0003800000 */
.L_x_159:
[----:B------:R-:W-:Y:S01]  /*30d0*/  ULEA UR8, UR5, UR6, 0x4 ;  /* 0x0000000605087291 */ /* 0x000fe2000f8e20ff */
[----:B------:R-:W-:Y:S01]  /*30e0*/  SEL R2, R10, R2, !P2 ;  /* 0x000000020a027207 */ /* 0x000fe20005000000 */
[----:B------:R-:W-:Y:S01]  /*30f0*/  UIADD3 UR9, UPT, UPT, UR4, 0x70, URZ ;  /* 0x0000007004097890 */ /* 0x000fe2000fffe0ff */
[----:B-1----:R-:W-:Y:S01]  /*3100*/  LEA R0, R7, UR6, 0x3 ;  /* 0x0000000607007c11 */ /* 0x002fe2000f8e18ff */
[----:B------:R-:W-:Y:S01]  /*3110*/  UIADD3 UR8, UPT, UPT, UR8, 0x100, URZ ;  /* 0x0000010008087890 */ /* 0x000fe2000fffe0ff */
[----:B------:R1:W-:Y:S01]  /*3120*/  @!P2 SYNCS.ARRIVE.TRANS64.RED RZ, [R2+URZ], R8 ;  /* 0x0000000802ffa9a7 */ /* 0x0003e200080004ff */
[----:B------:R-:W-:Y:S01]  /*3130*/  UIADD3 UR4, UPT, UPT, UR5, 0x1, URZ ;  /* 0x0000000105047890 */ /* 0x000fe2000fffe0ff */
[----:B------:R-:W-:-:S03]  /*3140*/  VIADD R3, R3, 0x1 ;  /* 0x0000000103037836 */ /* 0x000fc60000000000 */
[----:B------:R-:W-:Y:S02]  /*3150*/  UISETP.NE.AND UP0, UPT, UR4, 0x2, UPT ;  /* 0x000000020400788c */ /* 0x000fe4000bf05270 */
[----:B------:R-:W-:Y:S01]  /*3160*/  ISETP.NE.AND P0, PT, R3, 0x2, PT ;  /* 0x000000020300780c */ /* 0x000fe20003f05270 */
[----:B------:R-:W-:Y:S06]  /*3170*/  UGETNEXTWORKID.BROADCAST [UR8], [UR9] ;  /* 0x00000000080073ca */ /* 0x000fec0008000100 */
[----:B------:R-:W-:Y:S02]  /*3180*/  USEL UR7, URZ, 0x1, UP0 ;  /* 0x00000001ff077887 */ /* 0x000fe40008000000 */
[----:B------:R-:W-:-:S04]  /*3190*/  USEL UR5, UR4, URZ, UP0 ;  /* 0x000000ff04057287 */ /* 0x000fc80008000000 */
[----:B------:R-:W-:Y:S02]  /*31a0*/  LOP3.LUT R12, R12, UR7, RZ, 0x3c, !PT ;  /* 0x000000070c0c7c12 */ /* 0x000fe4000f8e3cff */
[----:B-1----:R-:W-:-:S04]  /*31b0*/  SHF.L.U32 R8, R6, 0x1f, RZ ;  /* 0x0000001f06087819 */ /* 0x002fc800000006ff */
[----:B------:R-:W1:Y:S02]  /*31c0*/  SYNCS.PHASECHK.TRANS64.TRYWAIT P1, [R0+URZ+0x70], R8 ;  /* 0x00007008000075a7 */ /* 0x000e6400080211ff */
[----:B-1----:R-:W-:Y:S05]  /*31d0*/  @!P1 BRA `(.L_x_52) ;  /* 0x00000060002c9947 */ /* 0x002fea0003800000 */
.L_x_160:
[----:B-1----:R-:W-:Y:S01]  /*31e0*/  LEA R8, R7, UR6, 0x4 ;  /* 0x0000000607087c11 */ /* 0x002fe2000f8e20ff */
[----:B------:R-:W-:Y:S01]  /*31f0*/  VIADD R0, R0, 0x80 ;  /* 0x0000008000007836 */ /* 0x000fe20000000000 */
[----:B------:R-:W-:Y:S01]  /*3200*/  SEL R3, R3, RZ, P0 ;  /* 0x000000ff03037207 */ /* 0x000fe20000000000 */
[----:B------:R-:W-:-:S03]  /*3210*/  VIADD R7, R7, 0x1 ;  /* 0x0000000107077836 */ /* 0x000fc60000000000 */
[----:B------:R-:W1:Y:S01]  /*3220*/  LDS.128 R8, [R8+0x100] ;  /* 0x0001000008087984 */ /* 0x000e620000000c00 */
[----:B------:R-:W-:Y:S02]  /*3230*/  PRMT R0, RZ, 0x654, R0 ;  /* 0x00000654ff007816 */ /* 0x000fe40000000000 */
[C---:B------:R-:W-:Y:S01]  /*3240*/  ISETP.NE.AND P1, PT, R7.reuse, 0x2, PT ;  /* 0x000000020700780c */ /* 0x040fe20003f25270 */
[----:B------:R-:W-:Y:S01]  /*3250*/  @!PT LDS RZ, [RZ] ;  /* 0x00000000fffff984 */ /* 0x000fe20000000800 */
[----:B------:R-:W-:Y:S01]  /*3260*/  @!PT LDS RZ, [RZ] ;  /* 0x00000000fffff984 */ /* 0x000fe20000000800 */
[----:B------:R-:W-:Y:S01]  /*3270*/  @!PT LDS RZ, [RZ] ;  /* 0x00000000fffff984 */ /* 0x000fe20000000800 */
[----:B------:R-:W-:Y:S01]  /*3280*/  @!PT LDS RZ, [RZ] ;  /* 0x00000000fffff984 */ /* 0x000fe20000000800 */
[----:B------:R2:W-:Y:S06]  /*3290*/  MEMBAR.ALL.CTA ;  /* 0x0000000000007992 */ /* 0x0005ec0000008000 */
[----:B--2---:R-:W2:Y:S01]  /*32a0*/  FENCE.VIEW.ASYNC.S ;  /* 0x00000000000073c6 */ /* 0x004ea20000000000 */
[----:B------:R-:W-:Y:S01]  /*32b0*/  SEL R7, R7, RZ, P1 ;  /* 0x000000ff07077207 */ /* 0x000fe20000800000 */
[----:B--2---:R2:W-:Y:S01]  /*32c0*/  SYNCS.ARRIVE.TRANS64.RED.A1T0 RZ, [R0+URZ], RZ ;  /* 0x000000ff00ff79a7 */ /* 0x0045e200081004ff */
[----:B-1----:R-:W-:-:S02]  /*32d0*/  LOP3.LUT P3, RZ, R10, 0x1, RZ, 0xc0, !PT ;  /* 0x000000010aff7812 */ /* 0x002fc4000786c0ff */
[----:B------:R-:W-:-:S04]  /*32e0*/  SEL R8, RZ, 0x1, P1 ;  /* 0x00000001ff087807 */ /* 0x000fc80000800000 */
[----:B------:R-:W-:Y:S02]  /*32f0*/  LOP3.LUT R6, R6, R8, RZ, 0x3c, !PT ;  /* 0x0000000806067212 */ /* 0x000fe400078e3cff */
[----:B--2---:R-:W-:-:S04]  /*3300*/  SEL R0, RZ, 0x1, P0 ;  /* 0x00000001ff007807 */ /* 0x004fc80000000000 */
[----:B------:R-:W-:Y:S01]  /*3310*/  LOP3.LUT R4, R4, R0, RZ, 0x3c, !PT ;  /* 0x0000000004047212 */ /* 0x000fe200078e3cff */
[----:B------:R-:W-:Y:S06]  /*3320*/  @P3 BRA `(.L_x_53) ;  /* 0xfffffffc002c3947 */ /* 0x000fec000383ffff */
[----:B------:R-:W-:Y:S01]  /*3330*/  ULEA UR4, UR5, UR6, 0x3 ;  /* 0x0000000605047291 */ /* 0x000fe2000f8e18ff */
[----:B------:R-:W-:-:S08]  /*3340*/  SHF.L.U32 R2, R12, 0x1f, RZ ;  /* 0x0000001f0c027819 */ /* 0x000fd000000006ff */
[----:B------:R-:W1:Y:S02]  /*3350*/  SYNCS.PHASECHK.TRANS64 P0, [UR4+0x80], R2 ;  /* 0x00008002ff0075a7 */ /* 0x000e640008001004 */
[----:B-1----:R-:W-:Y:S05]  /*3360*/  @P0 BRA `(.L_x_54) ;  /* 0x0000000000080947 */ /* 0x002fea0003800000 */
[----:B------:R-:W1:Y:S02]  /*3370*/  SYNCS.PHASECHK.TRANS64.TRYWAIT P0, [UR4+0x80], R2 ;  /* 0x00008002ff0075a7 */ /* 0x000e640008001104 */
[----:B-1----:R-:W-:Y:S05]  /*3380*/  @!P0 BRA `(.L_x_55) ;  /* 0x0000005c00d48947 */ /* 0x002fea0003800000 */
.L_x_54:
[----:B------:R-:W-:-:S04]  /*3390*/  UIADD3 UR7, UPT, UPT, UR5, 0x1, URZ ;  /* 0x0000000105077890 */ /* 0x000fc8000fffe0ff */
[----:B------:R-:W-:-:S04]  /*33a0*/  UISETP.NE.AND UP0, UPT, UR7, 0x2, UPT ;  /* 0x000000020700788c */ /* 0x000fc8000bf05270 */
[----:B------:R-:W-:Y:S02]  /*33b0*/  USEL UR8, URZ, 0x1, UP0 ;  /* 0x00000001ff087887 */ /* 0x000fe40008000000 */
[----:B------:R-:W-:-:S04]  /*33c0*/  USEL UR7, UR7, URZ, UP0 ;  /* 0x000000ff07077287 */ /* 0x000fc80008000000 */
[----:B------:R-:W-:Y:S01]  /*33d0*/  ULEA UR7, UR7, UR6, 0x3 ;  /* 0x0000000607077291 */ /* 0x000fe2000f8e18ff */
[----:B-1----:R-:W-:-:S04]  /*33e0*/  LOP3.LUT R2, R12, UR8, RZ, 0x3c, !PT ;  /* 0x000000080c027c12 */ /* 0x002fc8000f8e3cff */
[----:B------:R-:W-:-:S04]  /*33f0*/  SHF.L.U32 R0, R2, 0x1f, RZ ;  /* 0x0000001f02007819 */ /* 0x000fc800000006ff */
[----:B------:R-:W1:Y:S02]  /*3400*/  SYNCS.PHASECHK.TRANS64 P0, [UR7+0x80], R0 ;  /* 0x00008000ff0075a7 */ /* 0x000e640008001007 */
[----:B-1----:R-:W-:Y:S05]  /*3410*/  @P0 EXIT ;  /* 0x000000000000094d */ /* 0x002fea0003800000 */
[----:B------:R-:W-:Y:S02]  /*3420*/  SHF.L.U32 R2, R2, 0x1f, RZ ;  /* 0x0000001f02027819 */ /* 0x000fe400000006ff */
[----:B------:R-:W-:-:S07]  /*3430*/  MOV R0, UR7 ;  /* 0x0000000700007c02 */ /* 0x000fce0008000f00 */
.L_x_56:
[----:B-1----:R1:W2:Y:S02]  /*3440*/  SYNCS.PHASECHK.TRANS64.TRYWAIT P0, [R0+URZ+0x80], R2 ;  /* 0x00008002000075a7 */ /* 0x0022a400080011ff */
[----:B--2---:R-:W-:Y:S05]  /*3450*/  @!P0 NANOSLEEP.SYNCS 0x989680 ;  /* 0x009896800000895d */ /* 0x004fea0003900000 */
[----:B------:R-:W2:Y:S02]  /*3460*/  @!P0 SYNCS.PHASECHK.TRANS64 P0, [R0+URZ+0x80], R2 ;  /* 0x00008002000085a7 */ /* 0x000ea400080010ff */
[----:B--2---:R-:W-:Y:S05]  /*3470*/  @P0 EXIT ;  /* 0x000000000000094d */ /* 0x004fea0003800000 */
[----:B------:R-:W-:Y:S05]  /*3480*/  BRA `(.L_x_56) ;  /* 0xfffffffc00ec7947 */ /* 0x000fea000383ffff */
.L_x_49:
[----:B------:R-:W-:Y:S05]  /*3490*/  BRA.U UP4, `(.L_x_57) ;  /* 0x00000019044c7547 */ /* 0x000fea000b800000 */
[----:B------:R-:W-:Y:S01]  /*34a0*/  UMOV UR4, 0x40 ;  /* 0x0000004000047882 */ /* 0x000fe20000000000 */
[----:B------:R-:W-:Y:S01]  /*34b0*/  NOP ;  /* 0x0000000000007918 */ /* 0x000fe20000000000 */
[----:B------:R-:W-:Y:S01]  /*34c0*/  ULEA UR5, UR61, UR4, 0x18 ;  /* 0x000000043d057291 */ /* 0x000fe2000f8ec0ff */
[----:B------:R-:W-:Y:S02]  /*34d0*/  UMOV UR6, 0x400 ;  /* 0x0000040000067882 */ /* 0x000fe40000000000 */
[----:B------:R-:W-:-:S06]  /*34e0*/  ULEA UR6, UR61, UR6, 0x18 ;  /* 0x000000063d067291 */ /* 0x000fcc000f8ec0ff */
[----:B------:R-:W1:Y:S02]  /*34f0*/  LDS.U8 R5, [UR5+0x1c] ;  /* 0x00001c05ff057984 */ /* 0x000e640008000000 */
[----:B-1----:R-:W-:-:S13]  /*3500*/  ISETP.NE.AND P0, PT, R5, RZ, PT ;  /* 0x000000ff0500720c */ /* 0x002fda0003f05270 */
[----:B------:R-:W-:Y:S05]  /*3510*/  @P0 BRA `(.L_x_58) ;  /* 0x0000000400180947 */ /* 0x000fea0003800000 */
[----:B------:R-:W-:Y:S01]  /*3520*/  R2UR UR4, R2 ;  /* 0x00000000020472ca */ /* 0x000fe200000e0000 */
[----:B------:R-:W-:-:S12]  /*3530*/  UIADD3 UR7, UPT, UPT, UR5, 0x8, URZ ;  /* 0x0000000805077890 */ /* 0x000fd8000fffe0ff */
[----:B------:R-:W-:-:S09]  /*3540*/  UISETP.NE.U32.AND UP1, UPT, UR4, 0x1, UPT ;  /* 0x000000010400788c */ /* 0x000fd2000bf25070 */
[----:B------:R-:W-:Y:S05]  /*3550*/  BRA.U !UP1, `(.L_x_59) ;  /* 0x0000000109a47547 */ /* 0x000fea000b800000 */
[----:B------:R-:W-:Y:S01]  /*3560*/  ELECT P0, URZ, PT ;  /* 0x0000000000ff782f */ /* 0x000fe20003800000 */
[----:B------:R-:W-:-:S12]  /*3570*/  BSSY B0, `(.L_x_59) ;  /* 0x0000027000007945 */ /* 0x000fd80003800000 */
[----:B------:R-:W-:Y:S05]  /*3580*/  @!P0 BRA `(.L_x_60) ;  /* 0x0000000000948947 */ /* 0x000fea0003800000 */
[----:B------:R-:W-:-:S05]  /*3590*/  UMOV UR4, 0x10 ;  /* 0x0000001000047882 */ /* 0x000fca0000000000 */
[----:B------:R-:W-:Y:S04]  /*35a0*/  DEPBAR.LE SB1, 0x36 ;  /* 0x00009d800000791a */ /* 0x000fe80000000000 */
[----:B------:R-:W1:Y:S02]  /*35b0*/  UTCATOMSWS.2CTA.FIND_AND_SET.ALIGN UP0, UR4, UR4 ;  /* 0x00000004000475e3 */ /* 0x000e640008200800 */
[----:B-1----:R-:W-:Y:S01]  /*35c0*/  MOV R12, UR4 ;  /* 0x00000004000c7c02 */ /* 0x002fe20008000f00 */
[----:B------:R-:W-:Y:S06]  /*35d0*/  BRA.U UP0, `(.L_x_61) ;  /* 0x0000000100187547 */ /* 0x000fec000b800000 */
.L_x_62:
[----:B------:R-:W-:Y:S05]  /*35e0*/  NANOSLEEP 0x64 ;  /* 0x000000640000795d */ /* 0x000fea0003800000 */
[----:B------:R-:W-:-:S05]  /*35f0*/  UMOV UR4, 0x10 ;  /* 0x0000001000047882 */ /* 0x000fca0000000000 */
[----:B------:R-:W-:Y:S04]  /*3600*/  DEPBAR.LE SB1, 0x36 ;  /* 0x00009d800000791a */ /* 0x000fe80000000000 */
[----:B------:R-:W1:Y:S02]  /*3610*/  UTCATOMSWS.2CTA.FIND_AND_SET.ALIGN UP0, UR4, UR4 ;  /* 0x00000004000475e3 */ /* 0x000e640008200800 */
[----:B-1----:R-:W-:Y:S01]  /*3620*/  MOV R12, UR4 ;  /* 0x00000004000c7c02 */ /* 0x002fe20008000f00 */
[----:B------:R-:W-:Y:S05]  /*3630*/  BRA.U !UP0, `(.L_x_62) ;  /* 0xfffffffd08e87547 */ /* 0x000fea000b83ffff */
.L_x_61:
[----:B------:R-:W1:Y:S01]  /*3640*/  LDS R8, [UR5+0x10] ;  /* 0x00001005ff087984 */ /* 0x000e620008000800 */
[----:B------:R-:W-:Y:S01]  /*3650*/  R2UR UR4, R0 ;  /* 0x00000000000472ca */ /* 0x000fe200000e0000 */
[----:B------:R-:W-:-:S04]  /*3660*/  IMAD.U32 R5, RZ, RZ, UR6 ;  /* 0x00000006ff057e24 */ /* 0x000fc8000f8e00ff */
[----:B------:R-:W-:-:S08]  /*3670*/  VIADD R5, R5, 0x120 ;  /* 0x0000012005057836 */ /* 0x000fd00000000000 */
[----:B------:R-:W-:Y:S02]  /*3680*/  MOV R6, UR4 ;  /* 0x0000000400067c02 */ /* 0x000fe40008000f00 */
[----:B-1----:R-:W-:-:S04]  /*3690*/  SHF.L.U32 R8, R8, 0x1f, RZ ;  /* 0x0000001f08087819 */ /* 0x002fc800000006ff */
[----:B------:R-:W1:Y:S02]  /*36a0*/  SYNCS.PHASECHK.TRANS64.TRYWAIT P0, [UR5+0x8], R8 ;  /* 0x00000808ff0075a7 */ /* 0x000e640008001105 */
[----:B-1----:R-:W-:Y:S05]  /*36b0*/  @P0 BRA `(.L_x_63) ;  /* 0x0000000000080947 */ /* 0x002fea0003800000 */
[----:B------:R-:W1:Y:S02]  /*36c0*/  SYNCS.PHASECHK.TRANS64.TRYWAIT P0, [UR5+0x8], R8 ;  /* 0x00000808ff0075a7 */ /* 0x000e640008001105 */
[----:B-1----:R-:W-:Y:S05]  /*36d0*/  @!P0 BRA `(.L_x_64) ;  /* 0x0000005c00188947 */ /* 0x002fea0003800000 */
.L_x_63:
[----:B------:R-:W-:Y:S01]  /*36e0*/  R2UR UR4, R0 ;  /* 0x00000000000472ca */ /* 0x000fe200000e0000 */
[----:B------:R-:W-:Y:S01]  /*36f0*/  IMAD.MOV.U32 R10, RZ, RZ, 0xffff ;  /* 0x0000ffffff0a7424 */ /* 0x000fe200078e00ff */
[----:B------:R-:W-:Y:S01]  /*3700*/  PRMT R6, R6, 0x654, R5 ;  /* 0x0000065406067816 */ /* 0x000fe20000000005 */
[----:B------:R-:W-:Y:S02]  /*3710*/  HFMA2 R5, -RZ, RZ, 0, 5.9604644775390625e-08 ;  /* 0x00000001ff057431 */ /* 0x000fe400000001ff */
[----:B-1----:R-:W-:Y:S02]  /*3720*/  IMAD.MOV.U32 R8, RZ, RZ, 0x4 ;  /* 0x00000004ff087424 */ /* 0x002fe400078e00ff */
[----:B------:R-:W-:Y:S01]  /*3730*/  IMAD.SHL.U32 R11, R12, 0x20, RZ ;  /* 0x000000200c0b7824 */ /* 0x000fe200078e00ff */
[----:B------:R-:W-:-:S05]  /*3740*/  SHF.L.U32 R10, R10, R12, RZ ;  /* 0x0000000c0a0a7219 */ /* 0x000fca00000006ff */
[----:B------:R-:W-:Y:S01]  /*3750*/  UPRMT UR4, UR4, 0x654, UR7 ;  /* 0x0000065404047896 */ /* 0x000fe20008000007 */
[----:B------:R-:W-:-:S05]  /*3760*/  SHF.L.U32 R9, R5, R12, RZ ;  /* 0x0000000c05097219 */ /* 0x000fca00000006ff */
[----:B------:R-:W-:-:S03]  /*3770*/  MOV R7, UR4 ;  /* 0x0000000400077c02 */ /* 0x000fc60008000f00 */
[----:B------:R1:W-:Y:S01]  /*3780*/  SYNCS.ARRIVE.TRANS64.RED RZ, [UR4], R8 ;  /* 0x00000008ffff79a7 */ /* 0x0003e20008000404 */
[----:B------:R1:W-:Y:S04]  /*3790*/  STS [UR6+0x120], R11 ;  /* 0x0001200bff007988 */ /* 0x0003e80008000806 */
[----:B------:R1:W-:Y:S04]  /*37a0*/  STAS [R6.64], R12 ;  /* 0x0000000c06007dbd */ /* 0x0003e8000c0008ff */
[----:B------:R1:W-:Y:S04]  /*37b0*/  ATOMS.OR RZ, [UR5+0x14], R10 ;  /* 0x0000140affff798c */ /* 0x0003e8000b000005 */
[----:B------:R1:W-:Y:S04]  /*37c0*/  ATOMS.OR RZ, [UR5+0x18], R9 ;  /* 0x00001809ffff798c */ /* 0x0003e8000b000005 */
[----:B------:R1:W-:Y:S02]  /*37d0*/  ATOMS.XOR RZ, [UR5+0x10], R5 ;  /* 0x00001005ffff798c */ /* 0x0003e4000b800005 */
.L_x_60:
[----:B------:R-:W-:Y:S05]  /*37e0*/  BSYNC B0 ;  /* 0x0000000000007941 */ /* 0x000fea0003800000 */
.L_x_59:
[----:B------:R-:W-:Y:S05]  /*37f0*/  BRA.U UP1, `(.L_x_65) ;  /* 0x0000000101707547 */ /* 0x000fea000b800000 */
[----:B------:R-:W-:-:S03]  /*3800*/  UMOV UR4, 0xffffffff ;  /* 0xffffffff00047882 */ /* 0x000fc60000000000 */
[----:B------:R-:W-:Y:S05]  /*3810*/  BRA.DIV UR4, `(.L_x_66) ;  /* 0x0000005a04e07947 */ /* 0x000fea000b800000 */
[----:B------:R-:W-:-:S13]  /*3820*/  ELECT P0, URZ, PT ;  /* 0x0000000000ff782f */ /* 0x000fda0003800000 */
.L_x_164:
[----:B------:R-:W-:Y:S05]  /*3830*/  @!P0 BRA `(.L_x_65) ;  /* 0x0000000000608947 */ /* 0x000fea0003800000 */
[----:B-1----:R-:W1:Y:S02]  /*3840*/  LDS R6, [UR5+0x10] ;  /* 0x00001005ff067984 */ /* 0x002e640008000800 */
[----:B-1----:R-:W-:-:S04]  /*3850*/  SHF.L.U32 R6, R6, 0x1f, RZ ;  /* 0x0000001f06067819 */ /* 0x002fc800000006ff */
[----:B------:R-:W1:Y:S02]  /*3860*/  SYNCS.PHASECHK.TRANS64.TRYWAIT P0, [UR5+0x8], R6 ;  /* 0x00000806ff0075a7 */ /* 0x000e640008001105 */
[----:B-1----:R-:W-:Y:S05]  /*3870*/  @P0 BRA `(.L_x_67) ;  /* 0x0000000000080947 */ /* 0x002fea0003800000 */
[----:B------:R-:W1:Y:S02]  /*3880*/  SYNCS.PHASECHK.TRANS64.TRYWAIT P0, [UR5+0x8], R6 ;  /* 0x00000806ff0075a7 */ /* 0x000e640008001105 */
[----:B-1----:R-:W-:Y:S05]  /*3890*/  @!P0 BRA `(.L_x_68) ;  /* 0x0000005800e48947 */ /* 0x002fea0003800000 */
.L_x_67:
[----:B------:R-:W2:Y:S01]  /*38a0*/  LDS R8, [UR6+0x120] ;  /* 0x00012006ff087984 */ /* 0x000ea20008000800 */
[----:B------:R-:W-:Y:S01]  /*38b0*/  R2UR UR4, R0 ;  /* 0x00000000000472ca */ /* 0x000fe200000e0000 */
[----:B-1----:R-:W-:Y:S02]  /*38c0*/  IMAD.MOV.U32 R6, RZ, RZ, 0xffff ;  /* 0x0000ffffff067424 */ /* 0x002fe400078e00ff */
[----:B------:R-:W-:-:S10]  /*38d0*/  IMAD.MOV.U32 R5, RZ, RZ, 0x1 ;  /* 0x00000001ff057424 */ /* 0x000fd400078e00ff */
[----:B------:R-:W-:Y:S01]  /*38e0*/  UPRMT UR4, UR4, 0x654, UR7 ;  /* 0x0000065404047896 */ /* 0x000fe20008000007 */
[----:B--2---:R-:W-:Y:S01]  /*38f0*/  IMAD.SHL.U32 R7, R8, 0x20, RZ ;  /* 0x0000002008077824 */ /* 0x004fe200078e00ff */
[-C--:B------:R-:W-:Y:S02]  /*3900*/  SHF.L.U32 R6, R6, R8.reuse, RZ ;  /* 0x0000000806067219 */ /* 0x080fe400000006ff */
[----:B------:R-:W-:Y:S02]  /*3910*/  SHF.L.U32 R8, R5, R8, RZ ;  /* 0x0000000805087219 */ /* 0x000fe400000006ff */
[----:B------:R2:W-:Y:S04]  /*3920*/  STS [UR6+0x120], R7 ;  /* 0x00012007ff007988 */ /* 0x0005e80008000806 */
[----:B------:R2:W-:Y:S04]  /*3930*/  ATOMS.OR RZ, [UR5+0x14], R6 ;  /* 0x00001406ffff798c */ /* 0x0005e8000b000005 */
[----:B------:R2:W-:Y:S01]  /*3940*/  ATOMS.OR RZ, [UR5+0x18], R8 ;  /* 0x00001808ffff798c */ /* 0x0005e2000b000005 */
[----:B------:R-:W-:Y:S03]  /*3950*/  SYNCS.ARRIVE.TRANS64.RED.A1T0 RZ, [UR4], RZ ;  /* 0x000000ffffff79a7 */ /* 0x000fe60008100404 */
[----:B------:R2:W-:Y:S01]  /*3960*/  ATOMS.XOR RZ, [UR5+0x10], R5 ;  /* 0x00001005ffff798c */ /* 0x0005e2000b800005 */
[----:B------:R-:W-:Y:S05]  /*3970*/  BRA `(.L_x_65) ;  /* 0x0000000000107947 */ /* 0x000fea0003800000 */
.L_x_58:
[----:B------:R-:W-:Y:S02]  /*3980*/  MOV R5, 0xffffffff ;  /* 0xffffffff00057802 */ /* 0x000fe40000000f00 */
[----:B------:R-:W-:-:S03]  /*3990*/  MOV R6, 0x39c0 ;  /* 0x000039c000067802 */ /* 0x000fc60000000f00 */
[----:B------:R1:W-:Y:S04]  /*39a0*/  STS [UR6+0x120], R5 ;  /* 0x00012005ff007988 */ /* 0x0003e80008000806 */
[----:B-1---5:R-:W-:Y:S05]  /*39b0*/  CALL.REL.NOINC `($__internal_1_$__cuda_sm10x_tcgen05_guardrail_trap_phase_invalid_during_alloc) ;  /* 0x0000006000b87944 */ /* 0x022fea0003c00000 */
.L_x_65:
[----:B------:R-:W-:Y:S05]  /*39c0*/  WARPSYNC.ALL ;  /* 0x0000000000007948 */ /* 0x000fea0003800000 */
[----:B------:R-:W3:Y:S01]  /*39d0*/  S2UR UR4, SR_CgaCtaId ;  /* 0x00000000000479c3 */ /* 0x000ee20000008800 */
[----:B------:R-:W-:Y:S01]  /*39e0*/  UMOV UR62, 0x400 ;  /* 0x00000400003e7882 */ /* 0x000fe20000000000 */
[----:B------:R-:W4:Y:S01]  /*39f0*/  LDCU UR7, c[0x0][0x38c] ;  /* 0x00007180ff0777ac */ /* 0x000f220008000800 */
[----:B------:R-:W-:Y:S01]  /*3a00*/  LOP3.LUT R3, R3, 0xffff, RZ, 0xc0, !PT ;  /* 0x0000ffff03037812 */ /* 0x000fe200078ec0ff */
[----:B-1----:R-:W-:Y:S01]  /*3a10*/  IMAD.MOV.U32 R11, RZ, RZ, 0x1 ;  /* 0x00000001ff0b7424 */ /* 0x002fe200078e00ff */
[----:B------:R-:W-:Y:S01]  /*3a20*/  R2UR UR5, R2 ;  /* 0x00000000020572ca */ /* 0x000fe200000e0000 */
[----:B------:R-:W-:Y:S01]  /*3a30*/  IMAD.MOV.U32 R10, RZ, RZ, RZ ;  /* 0x000000ffff0a7224 */ /* 0x000fe200078e00ff */
[----:B------:R-:W-:-:S02]  /*3a40*/  LOP3.LUT R4, R4, 0xffff, RZ, 0xc0, !PT ;  /* 0x0000ffff04047812 */ /* 0x000fc400078ec0ff */
[----:B--2---:R-:W-:Y:S01]  /*3a50*/  CS2R R8, SRZ ;  /* 0x0000000000087805 */ /* 0x004fe2000001ff00 */
[----:B------:R-:W-:Y:S01]  /*3a60*/  UMOV UR9, URZ ;  /* 0x000000ff00097c82 */ /* 0x000fe20008000000 */
[----:B------:R-:W-:Y:S01]  /*3a70*/  UMOV UR60, URZ ;  /* 0x000000ff003c7c82 */ /* 0x000fe20008000000 */
[----:B------:R-:W-:Y:S01]  /*3a80*/  R2UR UR65, R4 ;  /* 0x00000000044172ca */ /* 0x000fe200000e0000 */
[----:B------:R-:W-:Y:S01]  /*3a90*/  UMOV UR76, 0x0 ;  /* 0x00000000004c7882 */ /* 0x000fe20000000000 */
[----:B------:R-:W-:Y:S01]  /*3aa0*/  UMOV UR77, 0x10100910 ;  /* 0x10100910004d7882 */ /* 0x000fe20000000000 */
[----:B------:R-:W-:Y:S01]  /*3ab0*/  UMOV UR74, 0x0 ;  /* 0x00000000004a7882 */ /* 0x000fe20000000000 */
[----:B------:R-:W-:Y:S01]  /*3ac0*/  UMOV UR75, 0x10100910 ;  /* 0x10100910004b7882 */ /* 0x000fe20000000000 */
[----:B------:R-:W-:Y:S01]  /*3ad0*/  UMOV UR72, 0x0 ;  /* 0x0000000000487882 */ /* 0x000fe20000000000 */
[----:B------:R-:W-:Y:S01]  /*3ae0*/  UMOV UR73, 0x10100910 ;  /* 0x1010091000497882 */ /* 0x000fe20000000000 */
[----:B------:R-:W-:-:S02]  /*3af0*/  UISETP.NE.AND UP3, UPT, UR5, URZ, UPT ;  /* 0x000000ff0500728c */ /* 0x000fc4000bf65270 */
[----:B----4-:R-:W-:Y:S01]  /*3b00*/  UIADD3 UR7, UPT, UPT, UR7, 0x7f, URZ ;  /* 0x0000007f07077890 */ /* 0x010fe2000fffe0ff */
[----:B------:R-:W-:Y:S01]  /*3b10*/  UMOV UR70, 0x0 ;  /* 0x0000000000467882 */ /* 0x000fe20000000000 */
[----:B------:R-:W-:Y:S01]  /*3b20*/  UMOV UR71, 0x10100910 ;  /* 0x1010091000477882 */ /* 0x000fe20000000000 */
[----:B---3--:R-:W-:Y:S01]  /*3b30*/  ULEA UR62, UR4, UR62, 0x18 ;  /* 0x0000003e043e7291 */ /* 0x008fe2000f8ec0ff */
[----:B------:R-:W-:Y:S02]  /*3b40*/  UMOV UR68, 0x0 ;  /* 0x0000000000447882 */ /* 0x000fe40000000000 */
[----:B------:R-:W-:Y:S01]  /*3b50*/  UMOV UR4, URZ ;  /* 0x000000ff00047c82 */ /* 0x000fe20008000000 */
[----:B------:R-:W-:Y:S01]  /*3b60*/  UIADD3 UR6, UPT, UPT, UR62, 0x8400, URZ ;  /* 0x000084003e067890 */ /* 0x000fe2000fffe0ff */
[----:B------:R-:W-:Y:S01]  /*3b70*/  IMAD.U32 R14, RZ, RZ, UR4 ;  /* 0x00000004ff0e7e24 */ /* 0x000fe2000f8e00ff */
[----:B------:R-:W-:Y:S02]  /*3b80*/  USHF.R.S32.HI UR4, URZ, 0x1f, UR7 ;  /* 0x0000001fff047899 */ /* 0x000fe40008011407 */
[----:B------:R-:W-:-:S02]  /*3b90*/  UIADD3 UR5, UPT, UPT, UR62, 0x28400, URZ ;  /* 0x000284003e057890 */ /* 0x000fc4000fffe0ff */
[----:B------:R-:W-:Y:S02]  /*3ba0*/  ULEA.HI UR4, UR4, UR7, URZ, 0x7 ;  /* 0x0000000704047291 */ /* 0x000fe4000f8f38ff */
[----:B------:R-:W-:Y:S02]  /*3bb0*/  USHF.R.U32.HI UR6, URZ, 0x4, UR6 ;  /* 0x00000004ff067899 */ /* 0x000fe40008011606 */
[----:B------:R-:W-:Y:S02]  /*3bc0*/  USHF.R.S32.HI UR8, URZ, 0x7, UR4 ;  /* 0x00000007ff087899 */ /* 0x000fe40008011404 */
[----:B------:R-:W-:Y:S01]  /*3bd0*/  USHF.R.U32.HI UR5, URZ, 0x4, UR5 ;  /* 0x00000004ff057899 */ /* 0x000fe20008011605 */
[----:B------:R-:W-:Y:S01]  /*3be0*/  R2UR UR4, R3 ;  /* 0x00000000030472ca */ /* 0x000fe200000e0000 */
[----:B------:R-:W-:Y:S02]  /*3bf0*/  UISETP.LT.AND UP0, UPT, UR8, 0x1, UPT ;  /* 0x000000010800788c */ /* 0x000fe4000bf01270 */
[----:B------:R-:W-:Y:S01]  /*3c00*/  ULOP3.LUT UR6, UR6, 0x3fff, URZ, 0xc0, !UPT ;  /* 0x00003fff06067892 */ /* 0x000fe2000f8ec0ff */
[----:B------:R-:W-:Y:S01]  /*3c10*/  IMAD.U32 R12, RZ, RZ, UR8 ;  /* 0x00000008ff0c7e24 */ /* 0x000fe2000f8e00ff */
[----:B------:R-:W-:-:S02]  /*3c20*/  ULOP3.LUT UR67, UR5, 0x3fff, URZ, 0xc0, !UPT ;  /* 0x00003fff05437892 */ /* 0x000fc4000f8ec0ff */
[----:B------:R-:W-:Y:S02]  /*3c30*/  ULOP3.LUT UR66, UR6, 0x10000, URZ, 0xfc, !UPT ;  /* 0x0001000006427892 */ /* 0x000fe4000f8efcff */
[----:B------:R-:W-:Y:S01]  /*3c40*/  ULOP3.LUT UR67, UR67, 0x10000, URZ, 0xfc, !UPT ;  /* 0x0001000043437892 */ /* 0x000fe2000f8efcff */
[----:B------:R-:W-:-:S03]  /*3c50*/  UMOV UR69, 0x10100910 ;  /* 0x1010091000457882 */ /* 0x000fc60000000000 */
[----:B------:R-:W-:Y:S01]  /*3c60*/  IMAD.U32 R13, RZ, RZ, UR4 ;  /* 0x00000004ff0d7e24 */ /* 0x000fe2000f8e00ff */
[----:B------:R-:W-:Y:S01]  /*3c70*/  NOP ;  /* 0x0000000000007918 */ /* 0x000fe20000000000 */
[----:B------:R-:W-:Y:S06]  /*3c80*/  BAR.ARV 0x6, 0xa0 ;  /* 0x0182800000007b1d */ /* 0x000fec0000002000 */
[----:B------:R-:W1:Y:S02]  /*3c90*/  LDS R5, [UR62+0x120] ;  /* 0x0001203eff057984 */ /* 0x000e640008000800 */
[----:B-1----:R-:W-:-:S13]  /*3ca0*/  R2UR UR4, R5 ;  /* 0x00000000050472ca */ /* 0x002fda00000e0000 */
[----:B------:R-:W-:Y:S01]  /*3cb0*/  IMAD.U32 R16, RZ, RZ, UR4 ;  /* 0x00000004ff107e24 */ /* 0x000fe2000f8e00ff */
[----:B------:R-:W-:-:S06]  /*3cc0*/  USEL UR4, UR8, 0x1, !UP0 ;  /* 0x0000000108047887 */ /* 0x000fcc000c000000 */
[----:B------:R-:W-:-:S07]  /*3cd0*/  IMAD.U32 R15, RZ, RZ, UR4 ;  /* 0x00000004ff0f7e24 */ /* 0x000fce000f8e00ff */
.L_x_76:
[C---:B------:R-:W-:Y:S02]  /*3ce0*/  LEA R3, R10.reuse, UR62, 0x3 ;  /* 0x0000003e0a037c11 */ /* 0x040fe4000f8e18ff */
[----:B------:R-:W-:Y:S02]  /*3cf0*/  SHF.L.U32 R4, R9, 0x1f, RZ ;  /* 0x0000001f09047819 */ /* 0x000fe400000006ff */
[----:B------:R-:W-:Y:S02]  /*3d00*/  LEA R5, R10, UR62, 0x4 ;  /* 0x0000003e0a057c11 */ /* 0x000fe4000f8e20ff */
[----:B------:R-:W1:Y:S02]  /*3d10*/  SYNCS.PHASECHK.TRANS64.TRYWAIT P0, [R3+URZ+0x70], R4 ;  /* 0x00007004030075a7 */ /* 0x000e6400080011ff */
[----:B-1----:R-:W-:Y:S05]  /*3d20*/  @!P0 BRA `(.L_x_69) ;  /* 0x0000005400d88947 */ /* 0x002fea0003800000 */
.L_x_165:
[----:B-1----:R-:W1:Y:S01]  /*3d30*/  LDS.128 R4, [R5+0x100] ;  /* 0x0001000005047984 */ /* 0x002e620000000c00 */
[----:B------:R-:W-:Y:S02]  /*3d40*/  VIADD R3, R3, 0x80 ;  /* 0x0000008003037836 */ /* 0x000fe40000000000 */
[----:B------:R-:W-:Y:S01]  /*3d50*/  VIADD R10, R10, 0x1 ;  /* 0x000000010a0a7836 */ /* 0x000fe20000000000 */
[----:B------:R-:W-:Y:S01]  /*3d60*/  @!PT LDS RZ, [RZ] ;  /* 0x00000000fffff984 */ /* 0x000fe20000000800 */
[----:B------:R-:W-:Y:S01]  /*3d70*/  @!PT LDS RZ, [RZ] ;  /* 0x00000000fffff984 */ /* 0x000fe20000000800 */
[----:B------:R-:W-:Y:S01]  /*3d80*/  @!PT LDS RZ, [RZ] ;  /* 0x00000000fffff984 */ /* 0x000fe20000000800 */
[----:B------:R-:W-:Y:S01]  /*3d90*/  @!PT LDS RZ, [RZ] ;  /* 0x00000000fffff984 */ /* 0x000fe20000000800 */
[----:B------:R2:W-:Y:S06]  /*3da0*/  MEMBAR.ALL.CTA ;  /* 0x0000000000007992 */ /* 0x0005ec0000008000 */
[----:B--2---:R-:W2:Y:S01]  /*3db0*/  FENCE.VIEW.ASYNC.S ;  /* 0x00000000000073c6 */ /* 0x004ea20000000000 */
[----:B------:R-:W-:-:S04]  /*3dc0*/  PRMT R3, RZ, 0x654, R3 ;  /* 0x00000654ff037816 */ /* 0x000fc80000000003 */
[----:B--2---:R2:W-:Y:S01]  /*3dd0*/  SYNCS.ARRIVE.TRANS64.RED.A1T0 RZ, [R3+URZ], RZ ;  /* 0x000000ff03ff79a7 */ /* 0x0045e200081004ff */
[----:B-1----:R-:W-:Y:S01]  /*3de0*/  LOP3.LUT P1, RZ, R6, 0x1, RZ, 0xc0, !PT ;  /* 0x0000000106ff7812 */ /* 0x002fe2000782c0ff */
[----:B--2---:R-:W-:-:S12]  /*3df0*/  BRA.U UP3, `(.L_x_70) ;  /* 0x00000009032c7547 */ /* 0x004fd8000b800000 */
[----:B------:R-:W1:Y:S01]  /*3e00*/  LDCU UR4, c[0x0][0x38c] ;  /* 0x00007180ff0477ac */ /* 0x000e620008000800 */
[----:B------:R-:W-:Y:S02]  /*3e10*/  R2UR UR5, R14 ;  /* 0x000000000e0572ca */ /* 0x000fe400000e0000 */
[----:B------:R-:W-:Y:S02]  /*3e20*/  PLOP3.LUT P2, PT, PT, PT, PT, 0x80, 0x8 ;  /* 0x000000000008781c */ /* 0x000fe40003f4f070 */
[----:B------:R-:W-:Y:S02]  /*3e30*/  SHF.L.U32 R5, R11, 0x1f, RZ ;  /* 0x0000001f0b057819 */ /* 0x000fe400000006ff */
[----:B------:R-:W-:-:S07]  /*3e40*/  R2UR UR6, R16 ;  /* 0x00000000100672ca */ /* 0x000fce00000e0000 */
[----:B------:R-:W-:Y:S02]  /*3e50*/  ULEA UR7, UR5, UR62, 0x3 ;  /* 0x0000003e05077291 */ /* 0x000fe4000f8e18ff */
[----:B-1----:R-:W-:-:S04]  /*3e60*/  UISETP.GE.AND UP0, UPT, UR4, 0x1, UPT ;  /* 0x000000010400788c */ /* 0x002fc8000bf06270 */
[----:B------:R-:W-:Y:S01]  /*3e70*/  IMAD.U32 R4, RZ, RZ, UR7 ;  /* 0x00000007ff047e24 */ /* 0x000fe2000f8e00ff */
[----:B------:R-:W-:Y:S01]  /*3e80*/  ULEA UR8, UR5, UR6, 0x6 ;  /* 0x0000000605087291 */ /* 0x000fe2000f8e30ff */
[----:B------:R-:W-:-:S05]  /*3e90*/  PLOP3.LUT P0, PT, PT, PT, UP0, 0x80, 0x8 ;  /* 0x000000000008781c */ /* 0x000fca0003f0f008 */
[----:B------:R-:W-:-:S08]  /*3ea0*/  @UP0 ULEA UR4, UR9, UR62, 0x3 ;  /* 0x0000003e09040291 */ /* 0x000fd0000f8e18ff */
[----:B------:R-:W-:-:S04]  /*3eb0*/  @P0 SHF.L.U32 R3, R8, 0x1f, RZ ;  /* 0x0000001f08030819 */ /* 0x000fc800000006ff */
[----:B------:R1:W2:Y:S01]  /*3ec0*/  @P0 SYNCS.PHASECHK.TRANS64.TRYWAIT P2, [UR4], R3 ;  /* 0x00000003ff0005a7 */ /* 0x0002a20008041104 */
[----:B------:R-:W3:Y:S02]  /*3ed0*/  SYNCS.PHASECHK.TRANS64.TRYWAIT P0, [UR7+0xb0], R5 ;  /* 0x0000b005ff0075a7 */ /* 0x000ee40008001107 */
[----:B-123--:R-:W-:Y:S05]  /*3ee0*/  @!P0 BRA `(.L_x_71) ;  /* 0x00000054007c8947 */ /* 0x00efea0003800000 */
.L_x_167:
[----:B------:R-:W-:Y:S01]  /*3ef0*/  UMOV UR64, UR60 ;  /* 0x0000003c00407c82 */ /* 0x000fe20008000000 */
[----:B------:R-:W-:Y:S05]  /*3f00*/  BRA.U !UP0, `(.L_x_72) ;  /* 0x0000000508d07547 */ /* 0x000fea000b800000 */
[----:B------:R-:W-:Y:S01]  /*3f10*/  R2UR UR4, R15 ;  /* 0x000000000f0472ca */ /* 0x000fe200000e0000 */
[----:B------:R-:W-:Y:S01]  /*3f20*/  UPLOP3.LUT UP2, UPT, UPT, UPT, UPT, 0x40, 0x4 ;  /* 0x000000000004789c */ /* 0x000fe20003f4e870 */
[----:B------:R-:W-:Y:S01]  /*3f30*/  R2UR UR61, R12 ;  /* 0x000000000c3d72ca */ /* 0x000fe200000e0000 */
[----:B------:R-:W-:-:S10]  /*3f40*/  UMOV UR7, UR9 ;  /* 0x0000000900077c82 */ /* 0x000fd40008000000 */
[----:B------:R-:W-:-:S12]  /*3f50*/  UIADD3 UR64, UPT, UPT, UR4, UR60, URZ ;  /* 0x0000003c04407290 */ /* 0x000fd8000fffe0ff */
.L_x_75:
[----:B--2---:R-:W-:Y:S01]  /*3f60*/  ULEA UR5, UR7, UR62, 0x3 ;  /* 0x0000003e07057291 */ /* 0x004fe2000f8e18ff */
[----:B------:R-:W-:Y:S11]  /*3f70*/  @P2 BRA `(.L_x_73) ;  /* 0x00000000000c2947 */ /* 0x000ff60003800000 */
[----:B-1----:R-:W-:Y:S04]  /*3f80*/  SHF.L.U32 R5, R8, 0x1f, RZ ;  /* 0x0000001f08057819 */ /* 0x002fe800000006ff */
[----:B------:R-:W1:Y:S02]  /*3f90*/  SYNCS.PHASECHK.TRANS64.TRYWAIT P0, [UR5], R5 ;  /* 0x00000005ff0075a7 */ /* 0x000e640008001105 */
[----:B-1----:R-:W-:Y:S05]  /*3fa0*/  @!P0 BRA `(.L_x_74) ;  /* 0x0000005400688947 */ /* 0x002fea0003800000 */
.L_x_73:
[----:B------:R-:W-:Y:S01]  /*3fb0*/  UISETP.NE.AND UP0, UPT, UR61, 0x1, UPT ;  /* 0x000000013d00788c */ /* 0x000fe2000bf05270 */
[----:B------:R-:W-:Y:S01]  /*3fc0*/  PLOP3.LUT P2, PT, PT, PT, PT, 0x80, 0x8 ;  /* 0x000000000008781c */ /* 0x000fe20003f4f070 */
[----:B------:R-:W-:Y:S01]  /*3fd0*/  UIADD3 UR9, UPT, UPT, UR7, 0x1, URZ ;  /* 0x0000000107097890 */ /* 0x000fe2000fffe0ff */
[----:B------:R-:W-:Y:S01]  /*3fe0*/  MOV.SPILL R6, UR65 ;  /* 0x0000004100067c02 */ /* 0x000fe20009000f00 */
[----:B------:R-:W-:Y:S01]  /*3ff0*/  UIADD3 UR63, UPT, UPT, UR5, 0x10, URZ ;  /* 0x00000010053f7890 */ /* 0x000fe2000fffe0ff */
[----:B-1----:R-:W-:Y:S01]  /*4000*/  MOV.SPILL R5, UR64 ;  /* 0x0000004000057c02 */ /* 0x002fe20009000f00 */
[----:B------:R-:W-:Y:S01]  /*4010*/  UISETP.NE.AND UP1, UPT, UR9, 0x2, UPT ;  /* 0x000000020900788c */ /* 0x000fe2000bf25270 */
[----:B------:R-:W-:Y:S01]  /*4020*/  PLOP3.LUT P0, PT, PT, PT, UP0, 0x80, 0x8 ;  /* 0x000000000008781c */ /* 0x000fe20003f0f008 */
[----:B------:R-:W-:Y:S02]  /*4030*/  ULEA UR6, UR7, UR67, 0xa ;  /* 0x0000004307067291 */ /* 0x000fe4000f8e50ff */
[----:B------:R-:W-:Y:S02]  /*4040*/  USEL UR5, URZ, 0x1, UP1 ;  /* 0x00000001ff057887 */ /* 0x000fe40008800000 */
[----:B------:R-:W-:Y:S02]  /*4050*/  USEL UR9, UR9, URZ, UP1 ;  /* 0x000000ff09097287 */ /* 0x000fe40008800000 */
[----:B------:R-:W-:Y:S02]  /*4060*/  ULEA UR4, UR7, UR66, 0xc ;  /* 0x0000004207047291 */ /* 0x000fe4000f8e60ff */
[----:B------:R-:W-:Y:S01]  /*4070*/  @UP0 ULEA UR7, UR9, UR62, 0x3 ;  /* 0x0000003e09070291 */ /* 0x000fe2000f8e18ff */
[----:B------:R-:W-:Y:S01]  /*4080*/  LOP3.LUT R8, R8, UR5, RZ, 0x3c, !PT ;  /* 0x0000000508087c12 */ /* 0x000fe2000f8e3cff */
[----:B------:R-:W-:Y:S02]  /*4090*/  UIADD3 UR20, UPT, UPT, UR6, 0x2, URZ ;  /* 0x0000000206147890 */ /* 0x000fe4000fffe0ff */
[----:B------:R-:W-:Y:S01]  /*40a0*/  UIADD3 UR18, UPT, UPT, UR4, 0x2, URZ ;  /* 0x0000000204127890 */ /* 0x000fe2000fffe0ff */
[----:B------:R-:W-:Y:S01]  /*40b0*/  @P0 SHF.L.U32 R3, R8, 0x1f, RZ ;  /* 0x0000001f08030819 */ /* 0x000fe200000006ff */
[----:B------:R-:W-:Y:S02]  /*40c0*/  UIADD3 UR16, UPT, UPT, UR6, 0x4, URZ ;  /* 0x0000000406107890 */ /* 0x000fe4000fffe0ff */
[----:B------:R-:W-:Y:S01]  /*40d0*/  UIADD3 UR10, UPT, UPT, UR4, 0x4, URZ ;  /* 0x00000004040a7890 */ /* 0x000fe2000fffe0ff */
[----:B------:R2:W3:Y:S01]  /*40e0*/  @P0 SYNCS.PHASECHK.TRANS64.TRYWAIT P2, [UR7], R3 ;  /* 0x00000003ff0005a7 */ /* 0x0004e20008041107 */
[----:B------:R-:W-:Y:S02]  /*40f0*/  UIADD3 UR14, UPT, UPT, UR6, 0x6, URZ ;  /* 0x00000006060e7890 */ /* 0x000fe4000fffe0ff */
        /* <DEDUP_REMOVED lines=21> */
[----:B------:R-:W-:Y:S01]  /*4250*/  UIADD3 UR61, UPT, UPT, UR61, -0x1, URZ ;  /* 0xffffffff3d3d7890 */ /* 0x000fe2000fffe0ff */
[----:B------:R-:W-:Y:S01]  /*4260*/  UMOV UR7, 0x40004040 ;  /* 0x4000404000077882 */ /* 0x000fe20000000000 */
[----:B------:R-:W-:Y:S01]  /*4270*/  UMOV UR64, 0x0 ;  /* 0x0000000000407882 */ /* 0x000fe20000000000 */
[----:B------:R-:W-:Y:S01]  /*4280*/  UMOV UR65, 0x10100910 ;  /* 0x1010091000417882 */ /* 0x000fe20000000000 */
[----:B------:R-:W-:Y:S01]  /*4290*/  UMOV UR5, 0x40004040 ;  /* 0x4000404000057882 */ /* 0x000fe20000000000 */
[----:B------:R-:W-:Y:S01]  /*42a0*/  UMOV UR21, 0x40004040 ;  /* 0x4000404000157882 */ /* 0x000fe20000000000 */
[----:B------:R1:W-:Y:S01]  /*42b0*/  UTCHMMA.2CTA gdesc[UR4], gdesc[UR6], tmem[UR8], tmem[UR64], idesc[UR65], UP2 ;  /* 0x00ff4006040075ea */ /* 0x0003e20009200008 */
[----:B------:R-:W-:Y:S01]  /*42c0*/  UPLOP3.LUT UP2, UPT, UPT, UPT, UPT, 0x80, 0x8 ;  /* 0x000000000008789c */ /* 0x000fe20003f4f070 */
[----:B------:R-:W-:Y:S01]  /*42d0*/  UMOV UR19, 0x40004040 ;  /* 0x4000404000137882 */ /* 0x000fe20000000000 */
[----:B------:R-:W-:Y:S01]  /*42e0*/  UMOV UR17, 0x40004040 ;  /* 0x4000404000117882 */ /* 0x000fe20000000000 */
[----:B------:R4:W-:Y:S01]  /*42f0*/  UTCHMMA.2CTA gdesc[UR18], gdesc[UR20], tmem[UR8], tmem[UR64], idesc[UR65], UPT ;  /* 0x00ff4014120075ea */ /* 0x0009e2000ba00008 */
        /* <DEDUP_REMOVED lines=19> */
[----:B-1----:R-:W-:Y:S01]  /*4430*/  UMOV UR7, 0x10100910 ;  /* 0x1010091000077882 */ /* 0x002fe20000000000 */
[----:B------:R-:W-:Y:S01]  /*4440*/  UMOV UR35, 0x40004040 ;  /* 0x4000404000237882 */ /* 0x000fe20000000000 */
[----:B------:R-:W-:Y:S01]  /*4450*/  UMOV UR33, 0x40004040 ;  /* 0x4000404000217882 */ /* 0x000fe20000000000 */
[----:B------:R-:W-:Y:S01]  /*4460*/  UMOV UR27, 0x40004040 ;  /* 0x40004040001b7882 */ /* 0x000fe20000000000 */
[----:B------:R-:W-:Y:S01]  /*4470*/  UMOV UR25, 0x40004040 ;  /* 0x4000404000197882 */ /* 0x000fe20000000000 */
[----:B----4-:R-:W-:Y:S02]  /*4480*/  UIADD3 UR20, UPT, UPT, UR4, 0xc02, URZ ;  /* 0x00000c0204147890 */ /* 0x010fe4000fffe0ff */
[----:B------:R-:W-:Y:S02]  /*4490*/  UIADD3 UR18, UPT, UPT, UR6, 0x304, URZ ;  /* 0x0000030406127890 */ /* 0x000fe4000fffe0ff */
[----:B--2---:R-:W-:Y:S02]  /*44a0*/  UIADD3 UR16, UPT, UPT, UR4, 0xc04, URZ ;  /* 0x00000c0404107890 */ /* 0x004fe4000fffe0ff */
[----:B------:R-:W-:Y:S01]  /*44b0*/  UIADD3 UR10, UPT, UPT, UR6, 0x306, URZ ;  /* 0x00000306060a7890 */ /* 0x000fe2000fffe0ff */
[----:B------:R-:W-:Y:S01]  /*44c0*/  R2UR.FILL UR65, R6 ;  /* 0x00000000064172ca */ /* 0x000fe200004e0000 */
[----:B------:R-:W-:Y:S01]  /*44d0*/  UMOV UR14, 0x0 ;  /* 0x00000000000e7882 */ /* 0x000fe20000000000 */
[----:B------:R-:W-:Y:S01]  /*44e0*/  UMOV UR15, 0x10100910 ;  /* 0x10100910000f7882 */ /* 0x000fe20000000000 */
[----:B------:R-:W-:Y:S01]  /*44f0*/  UMOV UR12, 0x0 ;  /* 0x00000000000c7882 */ /* 0x000fe20000000000 */
[----:B------:R-:W-:Y:S01]  /*4500*/  UTCHMMA.2CTA gdesc[UR28], gdesc[UR30], tmem[UR8], tmem[UR14], idesc[UR15], UPT ;  /* 0x00ff0e1e1c0075ea */ /* 0x000fe2000ba00008 */
[----:B------:R-:W-:Y:S01]  /*4510*/  UTCHMMA.2CTA gdesc[UR56], gdesc[UR58], tmem[UR8], tmem[UR14], idesc[UR15], UPT ;  /* 0x00ff0e3a380075ea */ /* 0x000fe2000ba00008 */
[----:B------:R-:W-:Y:S01]  /*4520*/  UMOV UR13, 0x10100910 ;  /* 0x10100910000d7882 */ /* 0x000fe20000000000 */
[----:B------:R-:W-:Y:S01]  /*4530*/  UTCHMMA.2CTA gdesc[UR52], gdesc[UR54], tmem[UR8], tmem[UR14], idesc[UR15], UPT ;  /* 0x00ff0e36340075ea */ /* 0x000fe2000ba00008 */
[----:B------:R-:W-:Y:S01]  /*4540*/  UIADD3 UR4, UPT, UPT, UR4, 0xc06, URZ ;  /* 0x00000c0604047890 */ /* 0x000fe2000fffe0ff */
[----:B------:R-:W-:Y:S01]  /*4550*/  UTCHMMA.2CTA gdesc[UR48], gdesc[UR50], tmem[UR8], tmem[UR12], idesc[UR13], UPT ;  /* 0x00ff0c32300075ea */ /* 0x000fe2000ba00008 */
[----:B------:R-:W-:Y:S01]  /*4560*/  UTCHMMA.2CTA gdesc[UR44], gdesc[UR46], tmem[UR8], tmem[UR12], idesc[UR13], UPT ;  /* 0x00ff0c2e2c0075ea */ /* 0x000fe2000ba00008 */
[----:B------:R-:W-:Y:S01]  /*4570*/  UMOV UR6, 0x0 ;  /* 0x0000000000067882 */ /* 0x000fe20000000000 */
[----:B------:R-:W-:Y:S01]  /*4580*/  UTCHMMA.2CTA gdesc[UR40], gdesc[UR42], tmem[UR8], tmem[UR12], idesc[UR13], UPT ;  /* 0x00ff0c2a280075ea */ /* 0x000fe2000ba00008 */
[----:B------:R1:W-:Y:S01]  /*4590*/  UTCHMMA.2CTA gdesc[UR36], gdesc[UR38], tmem[UR8], tmem[UR6], idesc[UR7], UPT ;  /* 0x00ff0626240075ea */ /* 0x0003e2000ba00008 */
[----:B------:R2:W-:Y:S01]  /*45a0*/  UTCHMMA.2CTA gdesc[UR32], gdesc[UR34], tmem[UR8], tmem[UR76], idesc[UR77], UPT ;  /* 0x00ff4c22200075ea */ /* 0x0005e2000ba00008 */
[----:B------:R-:W-:Y:S01]  /*45b0*/  UMOV UR23, 0x40004040 ;  /* 0x4000404000177882 */ /* 0x000fe20000000000 */
[----:B------:R2:W-:Y:S01]  /*45c0*/  UTCHMMA.2CTA gdesc[UR24], gdesc[UR26], tmem[UR8], tmem[UR74], idesc[UR75], UPT ;  /* 0x00ff4a1a180075ea */ /* 0x0005e2000ba00008 */
[----:B------:R-:W-:Y:S01]  /*45d0*/  R2UR.FILL UR64, R5 ;  /* 0x00000000054072ca */ /* 0x000fe200004e0000 */
[----:B------:R2:W-:Y:S01]  /*45e0*/  UTCHMMA.2CTA gdesc[UR20], gdesc[UR22], tmem[UR8], tmem[UR72], idesc[UR73], UPT ;  /* 0x00ff4816140075ea */ /* 0x0005e2000ba00008 */
[----:B------:R2:W-:Y:S01]  /*45f0*/  UTCHMMA.2CTA gdesc[UR16], gdesc[UR18], tmem[UR8], tmem[UR70], idesc[UR71], UPT ;  /* 0x00ff4612100075ea */ /* 0x0005e2000ba00008 */
[----:B------:R2:W-:Y:S01]  /*4600*/  UTCHMMA.2CTA gdesc[UR4], gdesc[UR10], tmem[UR8], tmem[UR68], idesc[UR69], UPT ;  /* 0x00ff440a040075ea */ /* 0x0005e2000ba00008 */
[----:B------:R2:W-:Y:S09]  /*4610*/  UTCBAR.2CTA.MULTICAST [UR63], URZ, UR65 ;  /* 0x000000ff3f0073e9 */ /* 0x0005f20008200841 */
[----:B------:R-:W-:Y:S01]  /*4620*/  UISETP.NE.AND UP0, UPT, UR60, UR64, UPT ;  /* 0x000000403c00728c */ /* 0x000fe2000bf05270 */
[----:B-1----:R-:W-:Y:S08]  /*4630*/  UMOV UR7, UR9 ;  /* 0x0000000900077c82 */ /* 0x002ff00008000000 */
[----:B---3--:R-:W-:Y:S05]  /*4640*/  BRA.U UP0, `(.L_x_75) ;  /* 0xfffffff900447547 */ /* 0x008fea000b83ffff */
.L_x_72:
[----:B--2---:R-:W-:Y:S01]  /*4650*/  R2UR UR4, R4 ;  /* 0x00000000040472ca */ /* 0x004fe200000e0000 */
[----:B------:R-:W-:Y:S01]  /*4660*/  UMOV UR60, UR64 ;  /* 0x00000040003c7c82 */ /* 0x000fe20008000000 */
[----:B------:R-:W-:-:S11]  /*4670*/  R2UR UR5, R13 ;  /* 0x000000000d0572ca */ /* 0x000fd600000e0000 */
[----:B------:R-:W-:-:S09]  /*4680*/  UIADD3 UR4, UPT, UPT, UR4, 0x90, URZ ;  /* 0x0000009004047890 */ /* 0x000fd2000fffe0ff */
[----:B------:R2:W-:Y:S01]  /*4690*/  UTCBAR.2CTA.MULTICAST [UR4], URZ, UR5 ;  /* 0x000000ff040073e9 */ /* 0x0005e20008200805 */
[----:B------:R-:W-:Y:S02]  /*46a0*/  NOP ;  /* 0x0000000000007918 */ /* 0x000fe40000000000 */
.L_x_70:
[----:B--2---:R-:W-:Y:S02]  /*46b0*/  R2UR UR4, R14 ;  /* 0x000000000e0472ca */ /* 0x004fe400000e0000 */
[----:B------:R-:W-:-:S04]  /*46c0*/  ISETP.NE.AND P0, PT, R10, 0x2, PT ;  /* 0x000000020a00780c */ /* 0x000fc80003f05270 */
[----:B-1----:R-:W-:Y:S02]  /*46d0*/  SEL R3, RZ, 0x1, P0 ;  /* 0x00000001ff037807 */ /* 0x002fe40000000000 */
[----:B------:R-:W-:Y:S02]  /*46e0*/  SEL R10, R10, RZ, P0 ;  /* 0x000000ff0a0a7207 */ /* 0x000fe40000000000 */
[----:B------:R-:W-:-:S03]  /*46f0*/  LOP3.LUT R9, R9, R3, RZ, 0x3c, !PT ;  /* 0x0000000309097212 */ /* 0x000fc600078e3cff */
[----:B------:R-:W-:-:S04]  /*4700*/  UIADD3 UR4, UPT, UPT, UR4, 0x1, URZ ;  /* 0x0000000104047890 */ /* 0x000fc8000fffe0ff */
[----:B------:R-:W-:-:S04]  /*4710*/  UISETP.NE.AND UP0, UPT, UR4, 0x4, UPT ;  /* 0x000000040400788c */ /* 0x000fc8000bf05270 */
[----:B------:R-:W-:Y:S02]  /*4720*/  USEL UR5, URZ, 0x1, UP0 ;  /* 0x00000001ff057887 */ /* 0x000fe40008000000 */
[----:B------:R-:W-:-:S04]  /*4730*/  USEL UR4, UR4, URZ, UP0 ;  /* 0x000000ff04047287 */ /* 0x000fc80008000000 */
[----:B------:R-:W-:Y:S02]  /*4740*/  LOP3.LUT R11, R11, UR5, RZ, 0x3c, !PT ;  /* 0x000000050b0b7c12 */ /* 0x000fe4000f8e3cff */
[----:B------:R-:W-:Y:S01]  /*4750*/  IMAD.U32 R14, RZ, RZ, UR4 ;  /* 0x00000004ff0e7e24 */ /* 0x000fe2000f8e00ff */
[----:B------:R-:W-:Y:S06]  /*4760*/  @P1 BRA `(.L_x_76) ;  /* 0xfffffff4005c1947 */ /* 0x000fec000383ffff */
[----:B------:R-:W1:Y:S01]  /*4770*/  S2UR UR8, SR_CgaCtaId ;  /* 0x00000000000879c3 */ /* 0x000e620000008800 */
[----:B------:R-:W-:Y:S02]  /*4780*/  ELECT P0, URZ, PT ;  /* 0x0000000000ff782f */ /* 0x000fe40003800000 */
[----:B------:R-:W-:Y:S01]  /*4790*/  R2UR UR5, R2 ;  /* 0x00000000020572ca */ /* 0x000fe200000e0000 */
[----:B------:R-:W-:Y:S01]  /*47a0*/  UMOV UR4, 0x40 ;  /* 0x0000004000047882 */ /* 0x000fe20000000000 */
[----:B------:R-:W-:-:S03]  /*47b0*/  IMAD.MOV.U32 R2, RZ, RZ, 0x1 ;  /* 0x00000001ff027424 */ /* 0x000fc600078e00ff */
[----:B------:R-:W-:Y:S08]  /*47c0*/  UVIRTCOUNT.DEALLOC.SMPOOL 0x80 ;  /* 0x000000800000784c */ /* 0x000ff00000000000 */
[----:B------:R-:W-:Y:S02]  /*47d0*/  UISETP.NE.AND UP1, UPT, UR5, URZ, UPT ;  /* 0x000000ff0500728c */ /* 0x000fe4000bf25270 */
[----:B-1----:R-:W-:-:S09]  /*47e0*/  ULEA UR8, UR8, UR4, 0x18 ;  /* 0x0000000408087291 */ /* 0x002fd2000f8ec0ff */
[----:B------:R1:W-:Y:S01]  /*47f0*/  @P0 STS.U8 [UR8+0x1c], R2 ;  /* 0x00001c02ff000988 */ /* 0x0003e20008000008 */
[----:B------:R-:W-:Y:S05]  /*4800*/  BRA.U UP1, `(.L_x_77) ;  /* 0x0000000101a87547 */ /* 0x000fea000b800000 */
[----:B------:R-:W-:Y:S01]  /*4810*/  R2UR UR4, R14 ;  /* 0x000000000e0472ca */ /* 0x000fe200000e0000 */
[----:B------:R-:W-:Y:S01]  /*4820*/  UIADD3 UR7, UPT, UPT, UR62, 0xb0, URZ ;  /* 0x000000b03e077890 */ /* 0x000fe2000fffe0ff */
[----:B------:R-:W-:-:S11]  /*4830*/  SHF.L.U32 R3, R11, 0x1f, RZ ;  /* 0x0000001f0b037819 */ /* 0x000fd600000006ff */
[----:B------:R-:W-:-:S09]  /*4840*/  ULEA UR4, UR4, UR7, 0x3 ;  /* 0x0000000704047291 */ /* 0x000fd2000f8e18ff */
[----:B------:R-:W2:Y:S02]  /*4850*/  SYNCS.PHASECHK.TRANS64.TRYWAIT P0, [UR4], R3 ;  /* 0x00000003ff0075a7 */ /* 0x000ea40008001104 */
[----:B--2---:R-:W-:Y:S05]  /*4860*/  @!P0 BRA `(.L_x_78) ;  /* 0x0000004c00508947 */ /* 0x004fea0003800000 */
.L_x_170:
[----:B------:R-:W-:-:S13]  /*4870*/  R2UR UR4, R14 ;  /* 0x000000000e0472ca */ /* 0x000fda00000e0000 */
[----:B------:R-:W-:-:S04]  /*4880*/  UIADD3 UR4, UPT, UPT, UR4, 0x1, URZ ;  /* 0x0000000104047890 */ /* 0x000fc8000fffe0ff */
[----:B------:R-:W-:-:S04]  /*4890*/  UISETP.NE.AND UP0, UPT, UR4, 0x4, UPT ;  /* 0x000000040400788c */ /* 0x000fc8000bf05270 */
[----:B------:R-:W-:Y:S02]  /*48a0*/  USEL UR6, URZ, 0x1, UP0 ;  /* 0x00000001ff067887 */ /* 0x000fe40008000000 */
[----:B------:R-:W-:-:S04]  /*48b0*/  USEL UR4, UR4, URZ, UP0 ;  /* 0x000000ff04047287 */ /* 0x000fc80008000000 */
[----:B------:R-:W-:Y:S01]  /*48c0*/  ULEA UR5, UR4, UR7, 0x3 ;  /* 0x0000000704057291 */ /* 0x000fe2000f8e18ff */
[----:B-1----:R-:W-:-:S04]  /*48d0*/  LOP3.LUT R3, R11, UR6, RZ, 0x3c, !PT ;  /* 0x000000060b037c12 */ /* 0x002fc8000f8e3cff */
[----:B------:R-:W-:-:S04]  /*48e0*/  SHF.L.U32 R4, R3, 0x1f, RZ ;  /* 0x0000001f03047819 */ /* 0x000fc800000006ff */
[----:B------:R-:W1:Y:S02]  /*48f0*/  SYNCS.PHASECHK.TRANS64.TRYWAIT P0, [UR5], R4 ;  /* 0x00000004ff0075a7 */ /* 0x000e640008001105 */
[----:B-1----:R-:W-:Y:S05]  /*4900*/  @!P0 BRA `(.L_x_79) ;  /* 0x0000004c00408947 */ /* 0x002fea0003800000 */
.L_x_172:
[----:B------:R-:W-:-:S04]  /*4910*/  UIADD3 UR4, UPT, UPT, UR4, 0x1, URZ ;  /* 0x0000000104047890 */ /* 0x000fc8000fffe0ff */
[----:B------:R-:W-:-:S04]  /*4920*/  UISETP.NE.AND UP0, UPT, UR4, 0x4, UPT ;  /* 0x000000040400788c */ /* 0x000fc8000bf05270 */
[----:B------:R-:W-:Y:S02]  /*4930*/  USEL UR6, URZ, 0x1, UP0 ;  /* 0x00000001ff067887 */ /* 0x000fe40008000000 */
[----:B------:R-:W-:-:S04]  /*4940*/  USEL UR4, UR4, URZ, UP0 ;  /* 0x000000ff04047287 */ /* 0x000fc80008000000 */
[----:B------:R-:W-:Y:S01]  /*4950*/  ULEA UR5, UR4, UR7, 0x3 ;  /* 0x0000000704057291 */ /* 0x000fe2000f8e18ff */
[----:B------:R-:W-:-:S04]  /*4960*/  LOP3.LUT R3, R3, UR6, RZ, 0x3c, !PT ;  /* 0x0000000603037c12 */ /* 0x000fc8000f8e3cff */
[----:B-1----:R-:W-:-:S04]  /*4970*/  SHF.L.U32 R4, R3, 0x1f, RZ ;  /* 0x0000001f03047819 */ /* 0x002fc800000006ff */
[----:B------:R-:W1:Y:S02]  /*4980*/  SYNCS.PHASECHK.TRANS64.TRYWAIT P0, [UR5], R4 ;  /* 0x00000004ff0075a7 */ /* 0x000e640008001105 */
[----:B-1----:R-:W-:Y:S05]  /*4990*/  @!P0 BRA `(.L_x_80) ;  /* 0x0000004c00348947 */ /* 0x002fea0003800000 */
.L_x_174:
[----:B------:R-:W-:-:S04]  /*49a0*/  UIADD3 UR4, UPT, UPT, UR4, 0x1, URZ ;  /* 0x0000000104047890 */ /* 0x000fc8000fffe0ff */
[----:B------:R-:W-:-:S04]  /*49b0*/  UISETP.NE.AND UP0, UPT, UR4, 0x4, UPT ;  /* 0x000000040400788c */ /* 0x000fc8000bf05270 */
[----:B------:R-:W-:Y:S02]  /*49c0*/  USEL UR5, URZ, 0x1, UP0 ;  /* 0x00000001ff057887 */ /* 0x000fe40008000000 */
[----:B------:R-:W-:-:S04]  /*49d0*/  USEL UR4, UR4, URZ, UP0 ;  /* 0x000000ff04047287 */ /* 0x000fc80008000000 */
[----:B------:R-:W-:Y:S01]  /*49e0*/  ULEA UR4, UR4, UR7, 0x3 ;  /* 0x0000000704047291 */ /* 0x000fe2000f8e18ff */
[----:B------:R-:W-:-:S04]  /*49f0*/  LOP3.LUT R3, R3, UR5, RZ, 0x3c, !PT ;  /* 0x0000000503037c12 */ /* 0x000fc8000f8e3cff */
[----:B------:R-:W-:Y:S01]  /*4a00*/  SHF.L.U32 R3, R3, 0x1f, RZ ;  /* 0x0000001f03037819 */ /* 0x000fe200000006ff */
[----:B-1----:R-:W-:-:S04]  /*4a10*/  IMAD.U32 R2, RZ, RZ, UR4 ;  /* 0x00000004ff027e24 */ /* 0x002fc8000f8e00ff */
[----:B------:R1:W2:Y:S03]  /*4a20*/  SYNCS.PHASECHK.TRANS64.TRYWAIT P0, [R2+URZ], R3 ;  /* 0x00000003020075a7 */ /* 0x0002a600080011ff */
[----:B--2---:R-:W-:Y:S05]  /*4a30*/  @!P0 NANOSLEEP.SYNCS 0x989680 ;  /* 0x009896800000895d */ /* 0x004fea0003900000 */
[----:B------:R-:W2:Y:S02]  /*4a40*/  @!P0 SYNCS.PHASECHK.TRANS64 P0, [R2+URZ], R3 ;  /* 0x00000003020085a7 */ /* 0x000ea400080010ff */
[----:B--2---:R-:W-:Y:S05]  /*4a50*/  @P0 BRA `(.L_x_81) ;  /* 0x0000000000240947 */ /* 0x004fea0003800000 */
.L_x_82:
[----:B--2---:R2:W3:Y:S02]  /*4a60*/  SYNCS.PHASECHK.TRANS64.TRYWAIT P0, [R2+URZ], R3 ;  /* 0x00000003020075a7 */ /* 0x0044e400080011ff */
[----:B---3--:R-:W-:Y:S05]  /*4a70*/  @!P0 NANOSLEEP.SYNCS 0x989680 ;  /* 0x009896800000895d */ /* 0x008fea0003900000 */
[----:B------:R-:W3:Y:S02]  /*4a80*/  @!P0 SYNCS.PHASECHK.TRANS64 P0, [R2+URZ], R3 ;  /* 0x00000003020085a7 */ /* 0x000ee400080010ff */
[----:B---3--:R-:W-:Y:S05]  /*4a90*/  @!P0 BRA `(.L_x_82) ;  /* 0xfffffffc00f08947 */ /* 0x008fea000383ffff */
[----:B------:R-:W-:Y:S05]  /*4aa0*/  BRA `(.L_x_81) ;  /* 0x0000000000107947 */ /* 0x000fea0003800000 */
.L_x_77:
[----:B------:R-:W-:Y:S01]  /*4ab0*/  R2UR UR5, R0 ;  /* 0x00000000000572ca */ /* 0x000fe200000e0000 */
[----:B------:R-:W-:-:S12]  /*4ac0*/  UIADD3 UR4, UPT, UPT, UR62, 0xf0, URZ ;  /* 0x000000f03e047890 */ /* 0x000fd8000fffe0ff */
[----:B------:R-:W-:-:S09]  /*4ad0*/  UPRMT UR4, UR5, 0x654, UR4 ;  /* 0x0000065405047896 */ /* 0x000fd20008000004 */
[----:B------:R-:W-:Y:S03]  /*4ae0*/  SYNCS.ARRIVE.TRANS64.RED.A1T0 RZ, [UR4], RZ ;  /* 0x000000ffffff79a7 */ /* 0x000fe60008100404 */
.L_x_81:
[----:B-12---:R-:W-:Y:S01]  /*4af0*/  SHF.L.U32 R3, RZ, 0x1f, RZ ;  /* 0x0000001fff037819 */ /* 0x006fe200000006ff */
[----:B------:R-:W-:Y:S01]  /*4b00*/  UIADD3 UR4, UPT, UPT, UR62, 0xf0, URZ ;  /* 0x000000f03e047890 */ /* 0x000fe2000fffe0ff */
[----:B------:R-:W-:Y:S02]  /*4b10*/  PLOP3.LUT P0, PT, PT, PT, UP1, 0x80, 0x8 ;  /* 0x000000000008781c */ /* 0x000fe40003f0f018 */
[----:B------:R-:W1:Y:S02]  /*4b20*/  SYNCS.PHASECHK.TRANS64.TRYWAIT P1, [UR62+0xf0], R3 ;  /* 0x0000f003ff0075a7 */ /* 0x000e64000802113e */
[----:B-1----:R-:W-:Y:S09]  /*4b30*/  @!P1 BRA `(.L_x_83) ;  /* 0x0000004800e49947 */ /* 0x002ff20003800000 */
.L_x_176:
[----:B------:R-:W-:Y:S02]  /*4b40*/  R2UR UR6, R0 ;  /* 0x00000000000672ca */ /* 0x000fe400000e0000 */
[----:B------:R-:W-:-:S11]  /*4b50*/  R2UR UR5, R16 ;  /* 0x00000000100572ca */ /* 0x000fd600000e0000 */
[----:B------:R-:W-:-:S03]  /*4b60*/  @!UP1 UPRMT UR4, UR6, 0x654, UR4 ;  /* 0x0000065406049896 */ /* 0x000fc60008000004 */
[----:B------:R-:W-:-:S06]  /*4b70*/  UMOV UR6, 0x1 ;  /* 0x0000000100067882 */ /* 0x000fcc0000000000 */
[----:B------:R-:W-:Y:S01]  /*4b80*/  @!P0 SYNCS.ARRIVE.TRANS64.RED.A1T0 RZ, [UR4], RZ ;  /* 0x000000ffffff89a7 */ /* 0x000fe20008100404 */
[----:B------:R-:W-:Y:S01]  /*4b90*/  NOP ;  /* 0x0000000000007918 */ /* 0x000fe20000000000 */
[----:B------:R-:W2:Y:S01]  /*4ba0*/  LDS R0, [UR8+0x14] ;  /* 0x00001408ff007984 */ /* 0x000ea20008000800 */
[----:B------:R-:W-:-:S03]  /*4bb0*/  ULOP3.LUT UR4, UR5, 0xffff, URZ, 0xc0, !UPT ;  /* 0x0000ffff05047892 */ /* 0x000fc6000f8ec0ff */
[----:B------:R-:W-:Y:S01]  /*4bc0*/  UMOV UR5, 0xffff ;  /* 0x0000ffff00057882 */ /* 0x000fe20000000000 */
[----:B------:R-:W-:-:S04]  /*4bd0*/  USHF.R.U32.HI UR4, URZ, 0x5, UR4 ;  /* 0x00000005ff047899 */ /* 0x000fc80008011604 */
[----:B------:R-:W-:Y:S02]  /*4be0*/  USHF.L.U32 UR5, UR5, UR4, URZ ;  /* 0x0000000405057299 */ /* 0x000fe400080006ff */
[----:B------:R-:W-:-:S04]  /*4bf0*/  USHF.L.U32 UR4, UR6, UR4, URZ ;  /* 0x0000000406047299 */ /* 0x000fc800080006ff */
[----:B--2---:R-:W-:-:S04]  /*4c00*/  LOP3.LUT R0, R0, UR5, RZ, 0xc0, !PT ;  /* 0x0000000500007c12 */ /* 0x004fc8000f8ec0ff */
[----:B------:R-:W-:-:S13]  /*4c10*/  ISETP.NE.AND P0, PT, R0, UR5, PT ;  /* 0x0000000500007c0c */ /* 0x000fda000bf05270 */
[----:B------:R-:W-:Y:S05]  /*4c20*/  @P0 BRA `(.L_x_84) ;  /* 0x0000000000580947 */ /* 0x000fea0003800000 */
[----:B------:R-:W2:Y:S02]  /*4c30*/  LDS R0, [UR8+0x18] ;  /* 0x00001808ff007984 */ /* 0x000ea40008000800 */
[----:B--2---:R-:W-:-:S04]  /*4c40*/  LOP3.LUT R0, R0, UR4, RZ, 0xc0, !PT ;  /* 0x0000000400007c12 */ /* 0x004fc8000f8ec0ff */
[----:B------:R-:W-:-:S13]  /*4c50*/  ISETP.NE.AND P0, PT, R0, UR4, PT ;  /* 0x0000000400007c0c */ /* 0x000fda000bf05270 */
[----:B------:R-:W-:Y:S05]  /*4c60*/  @P0 BRA `(.L_x_85) ;  /* 0x00000000003c0947 */ /* 0x000fea0003800000 */
[----:B-1----:R-:W1:Y:S01]  /*4c70*/  S2R R2, SR_LANEID ;  /* 0x0000000000027919 */ /* 0x002e620000000000 */
[----:B------:R-:W-:-:S06]  /*4c80*/  ULOP3.LUT UR5, URZ, UR5, URZ, 0x33, !UPT ;  /* 0x00000005ff057292 */ /* 0x000fcc000f8e33ff */
[----:B------:R-:W-:-:S04]  /*4c90*/  IMAD.U32 R0, RZ, RZ, UR5 ;  /* 0x00000005ff007e24 */ /* 0x000fc8000f8e00ff */
[----:B------:R2:W3:Y:S02]  /*4ca0*/  REDUX UR7, R0 ;  /* 0x00000000000773c4 */ /* 0x0004e40000000000 */
[----:B------:R4:W-:Y:S01]  /*4cb0*/  UTCATOMSWS.AND URZ, UR5 ;  /* 0x0000000500ff79e3 */ /* 0x0009e20008000000 */
[----:B--2---:R-:W-:Y:S01]  /*4cc0*/  LOP3.LUT R0, RZ, UR4, RZ, 0x33, !PT ;  /* 0x00000004ff007c12 */ /* 0x004fe2000f8e33ff */
[----:B------:R-:W-:Y:S02]  /*4cd0*/  VOTEU.ANY UR4, UPT, PT ;  /* 0x0000000000047886 */ /* 0x000fe400038e0100 */
[----:B------:R-:W-:Y:S02]  /*4ce0*/  UFLO.U32 UR4, UR4 ;  /* 0x00000004000472bd */ /* 0x000fe400080e0000 */
[----:B------:R-:W2:Y:S04]  /*4cf0*/  REDUX UR6, R0 ;  /* 0x00000000000673c4 */ /* 0x000ea80000000000 */
[----:B-1----:R-:W-:-:S02]  /*4d00*/  ISETP.EQ.U32.AND P0, PT, R2, UR4, PT ;  /* 0x0000000402007c0c */ /* 0x002fc4000bf02070 */
[----:B---3--:R-:W-:-:S11]  /*4d10*/  MOV R2, UR7 ;  /* 0x0000000700027c02 */ /* 0x008fd60008000f00 */
[----:B------:R4:W-:Y:S01]  /*4d20*/  @P0 ATOMS.AND RZ, [UR8+0x14], R2 ;  /* 0x00001402ffff098c */ /* 0x0009e2000a800008 */
[----:B--2---:R-:W-:-:S05]  /*4d30*/  IMAD.U32 R0, RZ, RZ, UR6 ;  /* 0x00000006ff007e24 */ /* 0x004fca000f8e00ff */
[----:B------:R4:W-:Y:S01]  /*4d40*/  @P0 ATOMS.AND RZ, [UR8+0x18], R0 ;  /* 0x00001800ffff098c */ /* 0x0009e2000a800008 */
[----:B------:R-:W-:Y:S05]  /*4d50*/  BRA `(.L_x_86) ;  /* 0x0000000000147947 */ /* 0x000fea0003800000 */
.L_x_85:
[----:B-1----:R-:W-:Y:S02]  /*4d60*/  MOV R2, 0x4d80 ;  /* 0x00004d8000027802 */ /* 0x002fe40000000f00 */
[----:B-----5:R-:W-:Y:S05]  /*4d70*/  CALL.REL.NOINC `($__internal_0_$__cuda_sm10x_tcgen05_guardrail_trap_col_being_dealloced_not_returned_by_alloc) ;  /* 0x0000004c00bc7944 */ /* 0x020fea0003c00000 */
[----:B------:R-:W-:Y:S05]  /*4d80*/  BRA `(.L_x_86) ;  /* 0x0000000000087947 */ /* 0x000fea0003800000 */
.L_x_84:
[----:B-1----:R-:W-:Y:S02]  /*4d90*/  MOV R2, 0x4db0 ;  /* 0x00004db000027802 */ /* 0x002fe40000000f00 */
[----:B-----5:R-:W-:Y:S05]  /*4da0*/  CALL.REL.NOINC `($__internal_2_$__cuda_sm10x_tcgen05_guardrail_trap_unallocated_columns_being_dealloced) ;  /* 0x0000004c00c87944 */ /* 0x020fea0003c00000 */
.L_x_86:
[----:B------:R-:W-:Y:S01]  /*4db0*/  NOP ;  /* 0x0000000000007918 */ /* 0x000fe20000000000 */
[----:B----4-:R-:W-:Y:S05]  /*4dc0*/  EXIT ;  /* 0x000000000000794d */ /* 0x010fea0003800000 */
.L_x_57:
[----:B------:R-:W-:-:S09]  /*4dd0*/  UISETP.NE.OR UP0, UPT, UR18, 0x3, !UP3 ;  /* 0x000000031200788c */ /* 0x000fd2000df05670 */
[----:B------:R-:W-:Y:S05]  /*4de0*/  BRA.U UP0, `(.L_x_87) ;  /* 0x00000011005c7547 */ /* 0x000fea000b800000 */
[----:B------:R-:W1:Y:S01]  /*4df0*/  LDCU UR31, c[0x0][0x370] ;  /* 0x00006e00ff1f77ac */ /* 0x000e620008000800 */
[----:B------:R-:W2:Y:S01]  /*4e00*/  LDC.64 R16, c[0x0][0x348] ;  /* 0x0000d200ff107b82 */ /* 0x000ea20000000a00 */
[----:B------:R-:W-:Y:S02]  /*4e10*/  HFMA2 R13, -RZ, RZ, 0, 0 ;  /* 0x00000000ff0d7431 */ /* 0x000fe400000001ff */
[----:B------:R-:W-:Y:S01]  /*4e20*/  IMAD.MOV.U32 R15, RZ, RZ, 0x1 ;  /* 0x00000001ff0f7424 */ /* 0x000fe200078e00ff */
[----:B------:R-:W1:Y:S01]  /*4e30*/  LDCU.128 UR40, c[0x0][0xb10] ;  /* 0x00016200ff2877ac */ /* 0x000e620008000c00 */
[----:B------:R-:W-:Y:S01]  /*4e40*/  IMAD.MOV.U32 R14, RZ, RZ, RZ ;  /* 0x000000ffff0e7224 */ /* 0x000fe200078e00ff */
[----:B------:R-:W-:Y:S01]  /*4e50*/  MOV R7, 0x2000 ;  /* 0x0000200000077802 */ /* 0x000fe20000000f00 */
[----:B------:R-:W3:Y:S01]  /*4e60*/  LDCU UR30, c[0x0][0x374] ;  /* 0x00006e80ff1e77ac */ /* 0x000ee20008000800 */
[----:B------:R-:W4:Y:S01]  /*4e70*/  LDC.64 R2, c[0x0][0x888] ;  /* 0x00022200ff027b82 */ /* 0x000f220000000a00 */
[----:B------:R-:W3:Y:S01]  /*4e80*/  LDCU UR15, c[0x0][0xb0c] ;  /* 0x00016180ff0f77ac */ /* 0x000ee20008000800 */
[----:B------:R-:W2:Y:S06]  /*4e90*/  LDCU UR46, c[0x0][0xb20] ;  /* 0x00016400ff2e77ac */ /* 0x000eac0008000800 */
[----:B------:R-:W4:Y:S01]  /*4ea0*/  LDC.64 R4, c[0x0][0x890] ;  /* 0x00022400ff047b82 */ /* 0x000f220000000a00 */
[----:B------:R-:W2:Y:S01]  /*4eb0*/  LDCU UR4, c[0x0][0xb30] ;  /* 0x00016600ff0477ac */ /* 0x000ea20008000800 */
[----:B------:R-:W-:Y:S01]  /*4ec0*/  UMOV UR21, 0x400 ;  /* 0x0000040000157882 */ /* 0x000fe20000000000 */
[----:B-1----:R-:W-:-:S02]  /*4ed0*/  UIMAD.WIDE.U32 UR6, UR31, UR40, URZ ;  /* 0x000000281f0672a5 */ /* 0x002fc4000f8e00ff */
[----:B---3--:R-:W-:Y:S02]  /*4ee0*/  UIMAD.WIDE.U32 UR8, UR30, UR43, URZ ;  /* 0x0000002b1e0872a5 */ /* 0x008fe4000f8e00ff */
[----:B------:R-:W-:Y:S02]  /*4ef0*/  ULEA UR21, UR61, UR21, 0x18 ;  /* 0x000000153d157291 */ /* 0x000fe4000f8ec0ff */
[----:B------:R-:W-:Y:S02]  /*4f00*/  UPLOP3.LUT UP3, UPT, UPT, UPT, UPT, 0x40, 0x4 ;  /* 0x000000000004789c */ /* 0x000fe40003f6e870 */
[----:B------:R-:W-:Y:S01]  /*4f10*/  UIADD3 UR37, UPT, UPT, UR21, 0x38, URZ ;  /* 0x0000003815257890 */ /* 0x000fe2000fffe0ff */
[----:B------:R-:W-:Y:S01]  /*4f20*/  UMOV UR6, UR7 ;  /* 0x0000000700067c82 */ /* 0x000fe20008000000 */
[----:B------:R-:W-:Y:S01]  /*4f30*/  UMOV UR38, UR9 ;  /* 0x0000000900267c82 */ /* 0x000fe20008000000 */
[----:B------:R-:W-:Y:S02]  /*4f40*/  UISETP.GE.AND UP0, UPT, UR39, 0x1, UPT ;  /* 0x000000012700788c */ /* 0x000fe4000bf06270 */
[----:B------:R-:W-:Y:S01]  /*4f50*/  UISETP.NE.AND UP4, UPT, UR39, 0x1, UPT ;  /* 0x000000012700788c */ /* 0x000fe2000bf85270 */
[----:B------:R-:W1:Y:S01]  /*4f60*/  LDCU.64 UR22, c[0x0][0xb28] ;  /* 0x00016500ff1677ac */ /* 0x000e620008000a00 */
[----:B------:R-:W-:-:S02]  /*4f70*/  UISETP.NE.AND UP6, UPT, UR15, 0x1, UPT ;  /* 0x000000010f00788c */ /* 0x000fc4000bfc5270 */
[----:B------:R-:W-:Y:S02]  /*4f80*/  UISETP.NE.AND UP5, UPT, UR42, 0x1, UPT ;  /* 0x000000012a00788c */ /* 0x000fe4000bfa5270 */
[----:B------:R-:W-:Y:S02]  /*4f90*/  UIADD3 UR33, UPT, UPT, UR21, 0x20, URZ ;  /* 0x0000002015217890 */ /* 0x000fe4000fffe0ff */
[----:B------:R-:W-:Y:S02]  /*4fa0*/  UIADD3 UR25, UPT, UPT, UR21, 0x28, URZ ;  /* 0x0000002815197890 */ /* 0x000fe4000fffe0ff */
[----:B------:R-:W-:Y:S02]  /*4fb0*/  UIADD3 UR17, UPT, UPT, UR21, 0x30, URZ ;  /* 0x0000003015117890 */ /* 0x000fe4000fffe0ff */
[----:B------:R-:W-:Y:S02]  /*4fc0*/  UPRMT UR37, UR61, 0x654, UR37 ;  /* 0x000006543d257896 */ /* 0x000fe40008000025 */
[----:B------:R-:W-:-:S02]  /*4fd0*/  USHF.R.U32.HI UR44, URZ, UR41, UR6 ;  /* 0x00000029ff2c7299 */ /* 0x000fc40008011606 */
[----:B--2---:R-:W-:Y:S02]  /*4fe0*/  USHF.R.U32.HI UR38, URZ, UR46, UR38 ;  /* 0x0000002eff267299 */ /* 0x004fe40008011626 */
[----:B------:R-:W-:-:S11]  /*4ff0*/  UISETP.NE.AND UP2, UPT, UR4, 0x1, UPT ;  /* 0x000000010400788c */ /* 0x000fd6000bf45270 */
.L_x_98:
[C---:B------:R-:W-:Y:S02]  /*5000*/  LEA R12, R14.reuse, UR21, 0x3 ;  /* 0x000000150e0c7c11 */ /* 0x040fe4000f8e18ff */
[----:B------:R-:W-:Y:S02]  /*5010*/  SHF.L.U32 R0, R13, 0x1f, RZ ;  /* 0x0000001f0d007819 */ /* 0x000fe400000006ff */
[----:B------:R-:W-:Y:S02]  /*5020*/  LEA R8, R14, UR21, 0x4 ;  /* 0x000000150e087c11 */ /* 0x000fe4000f8e20ff */
[----:B--2---:R-:W2:Y:S02]  /*5030*/  SYNCS.PHASECHK.TRANS64.TRYWAIT P0, [R12+URZ+0x70], R0 ;  /* 0x000070000c0075a7 */ /* 0x004ea400080011ff */
[----:B--2---:R-:W-:Y:S05]  /*5040*/  @!P0 BRA `(.L_x_88) ;  /* 0x0000004400b88947 */ /* 0x004fea0003800000 */
.L_x_177:
[----:B------:R-:W3:Y:S01]  /*5050*/  LDS.128 R8, [R8+0x100] ;  /* 0x0001000008087984 */ /* 0x000ee20000000c00 */
[----:B------:R-:W-:Y:S01]  /*5060*/  UISETP.GE.AND UP0, UPT, UR39, 0x1, UPT ;  /* 0x000000012700788c */ /* 0x000fe2000bf06270 */
[----:B------:R-:W-:Y:S01]  /*5070*/  @!PT LDS RZ, [RZ] ;  /* 0x00000000fffff984 */ /* 0x000fe20000000800 */
[----:B------:R-:W-:Y:S01]  /*5080*/  @!PT LDS RZ, [RZ] ;  /* 0x00000000fffff984 */ /* 0x000fe20000000800 */
[----:B------:R-:W-:Y:S01]  /*5090*/  @!PT LDS RZ, [RZ] ;  /* 0x00000000fffff984 */ /* 0x000fe20000000800 */
[----:B------:R-:W-:Y:S01]  /*50a0*/  @!PT LDS RZ, [RZ] ;  /* 0x00000000fffff984 */ /* 0x000fe20000000800 */
[----:B------:R1:W-:Y:S06]  /*50b0*/  MEMBAR.ALL.CTA ;  /* 0x0000000000007992 */ /* 0x0003ec0000008000 */
[----:B-1----:R-:W1:Y:S01]  /*50c0*/  FENCE.VIEW.ASYNC.S ;  /* 0x00000000000073c6 */ /* 0x002e620000000000 */
[----:B---3--:R-:W-:Y:S11]  /*50d0*/  LOP3.LUT P0, RZ, R10, 0x1, RZ, 0xc0, !PT ;  /* 0x000000010aff7812 */ /* 0x008ff6000780c0ff */
[----:B------:R-:W-:Y:S02]  /*50e0*/  @!UPT UIADD3 URZ, UPT, UPT, URZ, URZ, URZ ;  /* 0x000000fffffff290 */ /* 0x000fe4000fffe0ff */
[----:B-1----:R-:W-:Y:S01]  /*50f0*/  VOTEU.ANY UP1, P0 ;  /* 0x0000000000ff7886 */ /* 0x002fe20000020100 */
[----:B------:R-:W-:Y:S11]  /*5100*/  PLOP3.LUT P0, PT, PT, PT, UP1, 0x80, 0x8 ;  /* 0x000000000008781c */ /* 0x000ff60003f0f018 */
[----:B------:R-:W-:Y:S02]  /*5110*/  @!UPT UIADD3 URZ, UPT, UPT, URZ, URZ, URZ ;  /* 0x000000fffffff290 */ /* 0x000fe4000fffe0ff */
[----:B--2---:R-:W-:Y:S02]  /*5120*/  @P0 SHF.R.U32.HI R0, RZ, 0x10, R9 ;  /* 0x00000010ff000819 */ /* 0x004fe40000011609 */
[----:B------:R-:W-:Y:S02]  /*5130*/  @P0 MOV R6, R8 ;  /* 0x0000000800060202 */ /* 0x000fe40000000f00 */
[----:B------:R-:W-:Y:S01]  /*5140*/  @P0 R2UR UR4, R0 ;  /* 0x00000000000402ca */ /* 0x000fe200000e0000 */
[----:B------:R-:W-:Y:S01]  /*5150*/  VIADD R0, R12, 0x80 ;  /* 0x000000800c007836 */ /* 0x000fe20000000000 */
[----:B------:R-:W-:Y:S02]  /*5160*/  @P0 LOP3.LUT R8, R9, 0xffff, RZ, 0xc0, !PT ;  /* 0x0000ffff09080812 */ /* 0x000fe400078ec0ff */
[----:B------:R-:W-:Y:S02]  /*5170*/  @P0 R2UR UR6, R6 ;  /* 0x00000000060602ca */ /* 0x000fe400000e0000 */
[----:B------:R-:W-:Y:S02]  /*5180*/  PRMT R0, RZ, 0x654, R0 ;  /* 0x00000654ff007816 */ /* 0x000fe40000000000 */
[----:B------:R-:W-:Y:S02]  /*5190*/  @P0 R2UR UR5, R8 ;  /* 0x00000000080502ca */ /* 0x000fe400000e0000 */
[----:B------:R1:W-:Y:S03]  /*51a0*/  SYNCS.ARRIVE.TRANS64.RED.A1T0 RZ, [R0+URZ], RZ ;  /* 0x000000ff00ff79a7 */ /* 0x0003e600081004ff */
[----:B------:R-:W-:Y:S04]  /*51b0*/  @UP1 UMOV UR29, UR4 ;  /* 0x00000004001d1c82 */ /* 0x000fe80008000000 */
[----:B------:R-:W-:Y:S04]  /*51c0*/  @UP1 UMOV UR14, UR6 ;  /* 0x00000006000e1c82 */ /* 0x000fe80008000000 */
[----:B------:R-:W-:Y:S01]  /*51d0*/  @UP1 UMOV UR13, UR5 ;  /* 0x00000005000d1c82 */ /* 0x000fe20008000000 */
[----:B------:R-:W-:Y:S05]  /*51e0*/  BRA.U !UP0, `(.L_x_89) ;  /* 0x0000000108a47547 */ /* 0x000fea000b800000 */
[----:B------:R-:W-:Y:S02]  /*51f0*/  UIMAD.WIDE.U32 UR18, UR13, UR43, URZ ;  /* 0x0000002b0d1272a5 */ /* 0x000fe4000f8e00ff */
[----:B------:R-:W-:Y:S02]  /*5200*/  UIMAD.WIDE.U32 UR26, UR14, UR40, URZ ;  /* 0x000000280e1a72a5 */ /* 0x000fe4000f8e00ff */
[----:B------:R-:W-:Y:S02]  /*5210*/  USEL UR4, UR30, UR38, !UP5 ;  /* 0x000000261e047287 */ /* 0x000fe4000e800000 */
[----:B------:R-:W-:Y:S02]  /*5220*/  USEL UR7, UR31, UR44, !UP6 ;  /* 0x0000002c1f077287 */ /* 0x000fe4000f000000 */
[----:B------:R-:W-:Y:S02]  /*5230*/  UIMAD.WIDE.U32 UR8, UR4, UR22, URZ ;  /* 0x00000016040872a5 */ /* 0x000fe4000f8e00ff */
[----:B------:R-:W-:Y:S01]  /*5240*/  UIMAD.WIDE.U32 UR10, UR7, UR22, URZ ;  /* 0x00000016070a72a5 */ /* 0x000fe2000f8e00ff */
[----:B------:R-:W-:Y:S02]  /*5250*/  UMOV UR5, UR19 ;  /* 0x0000001300057c82 */ /* 0x000fe40008000000 */
[----:B------:R-:W-:Y:S03]  /*5260*/  USHF.R.U32.HI UR6, URZ, UR46, UR5 ;  /* 0x0000002eff067299 */ /* 0x000fe60008011605 */
[----:B------:R-:W-:Y:S01]  /*5270*/  UMOV UR5, UR27 ;  /* 0x0000001b00057c82 */ /* 0x000fe20008000000 */
[----:B------:R-:W-:Y:S02]  /*5280*/  USEL UR6, UR13, UR6, !UP5 ;  /* 0x000000060d067287 */ /* 0x000fe4000e800000 */
[----:B------:R-:W-:Y:S03]  /*5290*/  USHF.R.U32.HI UR12, URZ, UR41, UR5 ;  /* 0x00000029ff0c7299 */ /* 0x000fe60008011605 */
[----:B------:R-:W-:Y:S02]  /*52a0*/  UMOV UR5, UR9 ;  /* 0x0000000900057c82 */ /* 0x000fe40008000000 */
[----:B------:R-:W-:Y:S03]  /*52b0*/  @UP4 USHF.R.U32.HI UR4, URZ, UR23, UR5 ;  /* 0x00000017ff044299 */ /* 0x000fe60008011605 */
[----:B------:R-:W-:Y:S01]  /*52c0*/  UMOV UR5, UR11 ;  /* 0x0000000b00057c82 */ /* 0x000fe20008000000 */
[----:B------:R-:W-:Y:S02]  /*52d0*/  UIMAD UR4, UR39, UR4, URZ ;  /* 0x00000004270472a4 */ /* 0x000fe4000f8e02ff */
[----:B------:R-:W-:Y:S02]  /*52e0*/  @UP4 USHF.R.U32.HI UR7, URZ, UR23, UR5 ;  /* 0x00000017ff074299 */ /* 0x000fe40008011605 */
[----:B------:R-:W-:Y:S02]  /*52f0*/  UIMAD.WIDE.U32 UR10, UR6, UR22, URZ ;  /* 0x00000016060a72a5 */ /* 0x000fe4000f8e00ff */
[----:B------:R-:W-:Y:S02]  /*5300*/  USEL UR5, UR14, UR12, !UP6 ;  /* 0x0000000c0e057287 */ /* 0x000fe4000f000000 */
[----:B------:R-:W-:Y:S02]  /*5310*/  UIMAD UR8, UR39, UR7, URZ ;  /* 0x00000007270872a4 */ /* 0x000fe4000f8e02ff */
[----:B------:R-:W-:Y:S03]  /*5320*/  UISETP.GE.AND UP0, UPT, UR6, UR4, UPT ;  /* 0x000000040600728c */ /* 0x000fe6000bf06270 */
[----:B------:R-:W-:Y:S01]  /*5330*/  UMOV UR4, UR11 ;  /* 0x0000000b00047c82 */ /* 0x000fe20008000000 */
[----:B------:R-:W-:Y:S02]  /*5340*/  UISETP.GE.OR UP0, UPT, UR5, UR8, UP0 ;  /* 0x000000080500728c */ /* 0x000fe40008706670 */
[----:B------:R-:W-:Y:S02]  /*5350*/  USHF.R.U32.HI UR4, URZ, UR23, UR4 ;  /* 0x00000017ff047299 */ /* 0x000fe40008011604 */
[----:B------:R-:W-:Y:S02]  /*5360*/  UIMAD.WIDE.U32 UR8, UR5, UR22, URZ ;  /* 0x00000016050872a5 */ /* 0x000fe4000f8e00ff */
[----:B------:R-:W-:Y:S04]  /*5370*/  USEL UR10, UR6, UR4, !UP4 ;  /* 0x00000004060a7287 */ /* 0x000fe8000e000000 */
[----:B------:R-:W-:Y:S01]  /*5380*/  UIADD3 UR11, UPT, UPT, -UR10, URZ, URZ ;  /* 0x000000ff0a0b7290 */ /* 0x000fe2000fffe1ff */
[----:B------:R-:W-:Y:S02]  /*5390*/  @!UP0 UMOV UR4, UR9 ;  /* 0x0000000900048c82 */ /* 0x000fe40008000000 */
[----:B------:R-:W-:Y:S02]  /*53a0*/  @!UP0 USHF.R.U32.HI UR4, URZ, UR23, UR4 ;  /* 0x00000017ff048299 */ /* 0x000fe40008011604 */
[----:B------:R-:W-:Y:S02]  /*53b0*/  UIMAD UR8, UR39, UR11, UR6 ;  /* 0x0000000b270872a4 */ /* 0x000fe4000f8e0206 */
[----:B------:R-:W-:Y:S04]  /*53c0*/  @!UP0 USEL UR4, UR5, UR4, !UP4 ;  /* 0x0000000405048287 */ /* 0x000fe8000e000000 */
[----:B------:R-:W-:Y:S02]  /*53d0*/  @!UP0 UIMAD UR8, UR7, UR8, UR4 ;  /* 0x00000008070882a4 */ /* 0x000fe4000f8e0204 */
[----:B------:R-:W-:Y:S02]  /*53e0*/  @!UP0 UIADD3 UR9, UPT, UPT, UR10, -UR4, URZ ;  /* 0x800000040a098290 */ /* 0x000fe4000fffe0ff */
[----:B------:R-:W-:Y:S02]  /*53f0*/  UIADD3 UR4, UPT, UPT, -UR5, URZ, URZ ;  /* 0x000000ff05047290 */ /* 0x000fe4000fffe1ff */
[----:B------:R-:W-:Y:S02]  /*5400*/  UIADD3 UR7, UPT, UPT, -UR6, URZ, URZ ;  /* 0x000000ff06077290 */ /* 0x000fe4000fffe1ff */
[----:B------:R-:W-:Y:S02]  /*5410*/  @!UP0 UIMAD UR6, UR9, UR39, UR5 ;  /* 0x00000027090682a4 */ /* 0x000fe4000f8e0205 */
[----:B------:R-:W-:Y:S02]  /*5420*/  UIMAD UR14, UR15, UR4, UR14 ;  /* 0x000000040f0e72a4 */ /* 0x000fe4000f8e020e */
[----:B------:R-:W-:Y:S01]  /*5430*/  UIMAD UR13, UR42, UR7, UR13 ;  /* 0x000000072a0d72a4 */ /* 0x000fe2000f8e020d */
[----:B------:R-:W-:Y:S02]  /*5440*/  @!UP0 UMOV UR5, UR8 ;  /* 0x0000000800058c82 */ /* 0x000fe40008000000 */
[----:B------:R-:W-:Y:S02]  /*5450*/  UIMAD UR14, UR5, UR15, UR14 ;  /* 0x0000000f050e72a4 */ /* 0x000fe4000f8e020e */
[----:B------:R-:W-:Y:S11]  /*5460*/  UIMAD UR13, UR6, UR42, UR13 ;  /* 0x0000002a060d72a4 */ /* 0x000ff6000f8e020d */
[----:B------:R-:W-:Y:S01]  /*5470*/  @!UPT UIADD3 URZ, UPT, UPT, URZ, URZ, URZ ;  /* 0x000000fffffff290 */ /* 0x000fe2000fffe0ff */
.L_x_89:
[----:B------:R-:W2:Y:S01]  /*5480*/  @!UP2 LDCU.128 UR8, c[0x0][0xb10] ;  /* 0x00016200ff08a7ac */ /* 0x000ea20008000c00 */
[C---:B----4-:R-:W-:Y:S02]  /*5490*/  ISETP.NE.U32.AND P1, PT, R4.reuse, RZ, PT ;  /* 0x000000ff0400720c */ /* 0x050fe40003f25070 */
[----:B------:R-:W-:Y:S02]  /*54a0*/  ISETP.NE.U32.AND P0, PT, R4, RZ, PT ;  /* 0x000000ff0400720c */ /* 0x000fe40003f05070 */
[C---:B------:R-:W-:Y:S02]  /*54b0*/  ISETP.NE.AND.EX P1, PT, R5.reuse, RZ, PT, P1 ;  /* 0x000000ff0500720c */ /* 0x040fe40003f25310 */
[----:B------:R-:W-:Y:S01]  /*54c0*/  ISETP.NE.AND.EX P0, PT, R5, RZ, PT, P0 ;  /* 0x000000ff0500720c */ /* 0x000fe20003f05300 */
[----:B------:R-:W3:Y:S01]  /*54d0*/  @!UP2 LDCU UR5, c[0x0][0xb0c] ;  /* 0x00016180ff05a7ac */ /* 0x000ee20008000800 */
[----:B------:R-:W-:Y:S01]  /*54e0*/  SHF.L.U32 R9, R15, 0x1f, RZ ;  /* 0x0000001f0f097819 */ /* 0x000fe200000006ff */
[----:B------:R-:W-:Y:S02]  /*54f0*/  USHF.L.U32 UR35, UR16, 0x7, URZ ;  /* 0x0000000710237899 */ /* 0x000fe400080006ff */
[----:B------:R-:W-:Y:S02]  /*5500*/  USHF.L.U32 UR34, UR20, 0x6, URZ ;  /* 0x0000000614227899 */ /* 0x000fe400080006ff */
[----:B--2---:R-:W-:Y:S07]  /*5510*/  UIMAD.WIDE.U32 UR6, UR14, UR8, URZ ;  /* 0x000000080e0672a5 */ /* 0x004fee000f8e00ff */
[----:B------:R-:W-:Y:S01]  /*5520*/  @!UP2 UMOV UR4, UR7 ;  /* 0x000000070004ac82 */ /* 0x000fe20008000000 */
[----:B---3--:R-:W-:Y:S02]  /*5530*/  @!UP2 UISETP.NE.AND UP0, UPT, UR5, 0x1, UPT ;  /* 0x000000010500a88c */ /* 0x008fe4000bf05270 */
[----:B------:R-:W-:Y:S02]  /*5540*/  @!UP2 USHF.R.U32.HI UR4, URZ, UR9, UR4 ;  /* 0x00000009ff04a299 */ /* 0x000fe40008011604 */
[----:B------:R-:W-:Y:S02]  /*5550*/  UIMAD.WIDE.U32 UR6, UR13, UR11, URZ ;  /* 0x0000000b0d0672a5 */ /* 0x000fe4000f8e00ff */
[----:B------:R-:W-:Y:S02]  /*5560*/  @!UP2 USEL UR8, UR14, UR4, !UP0 ;  /* 0x000000040e08a287 */ /* 0x000fe4000c000000 */
[----:B------:R-:W-:Y:S03]  /*5570*/  @!UP2 UISETP.NE.AND UP0, UPT, UR10, 0x1, UPT ;  /* 0x000000010a00a88c */ /* 0x000fe6000bf05270 */
[----:B------:R-:W-:Y:S02]  /*5580*/  @!UP2 UMOV UR6, UR7 ;  /* 0x000000070006ac82 */ /* 0x000fe40008000000 */
[----:B------:R-:W2:Y:S02]  /*5590*/  @!UP2 LDCU UR4, c[0x0][0xb20] ;  /* 0x00016400ff04a7ac */ /* 0x000ea40008000800 */
[----:B--2---:R-:W-:Y:S04]  /*55a0*/  @!UP2 USHF.R.U32.HI UR6, URZ, UR4, UR6 ;  /* 0x00000004ff06a299 */ /* 0x004fe80008011606 */
[----:B------:R-:W-:Y:S04]  /*55b0*/  @!UP2 USEL UR6, UR13, UR6, !UP0 ;  /* 0x000000060d06a287 */ /* 0x000fe8000c000000 */
[----:B------:R-:W-:Y:S02]  /*55c0*/  @!UP2 UIADD3 UR4, UPT, UPT, -UR8, UR6, URZ ;  /* 0x000000060804a290 */ /* 0x000fe4000fffe1ff */
[----:B------:R-:W-:Y:S02]  /*55d0*/  @!UP2 UIADD3 UR6, UPT, UPT, UR8, -UR6, URZ ;  /* 0x800000060806a290 */ /* 0x000fe4000fffe0ff */
[----:B------:R-:W-:Y:S02]  /*55e0*/  @!UP2 UIMAD UR14, UR4, UR5, UR14 ;  /* 0x00000005040ea2a4 */ /* 0x000fe4000f8e020e */
[----:B------:R-:W-:Y:S01]  /*55f0*/  @!UP2 UIMAD UR13, UR6, UR10, UR13 ;  /* 0x0000000a060da2a4 */ /* 0x000fe2000f8e020d */
[----:B------:R-:W-:Y:S11]  /*5600*/  BRA.U UP3, `(.L_x_90) ;  /* 0x0000000103107547 */ /* 0x000ff6000b800000 */
[----:B------:R-:W-:Y:S04]  /*5610*/  MOV R6, UR45 ;  /* 0x0000002d00067c02 */ /* 0x000fe80008000f00 */
[----:B------:R-:W-:Y:S04]  /*5620*/  SHF.L.U32 R6, R6, 0x1f, RZ ;  /* 0x0000001f06067819 */ /* 0x000fe800000006ff */
[----:B------:R-:W2:Y:S02]  /*5630*/  SYNCS.PHASECHK.TRANS64.TRYWAIT P2, [UR21+0x68], R6 ;  /* 0x00006806ff0075a7 */ /* 0x000ea40008041115 */
[----:B--2---:R-:W-:Y:S05]  /*5640*/  @!P2 BRA `(.L_x_91) ;  /* 0x00000040004ca947 */ /* 0x004fea0003800000 */
.L_x_90:
[----:B------:R-:W-:Y:S05]  /*5650*/  @!P1 BRA `(.L_x_92) ;  /* 0x0000000000309947 */ /* 0x000fea0003800000 */
[----:B------:R-:W-:Y:S01]  /*5660*/  ISETP.NE.U32.AND P1, PT, R2, RZ, PT ;  /* 0x000000ff0200720c */ /* 0x000fe20003f25070 */
[----:B------:R-:W2:Y:S01]  /*5670*/  LDCU.64 UR4, c[0x0][0x358] ;  /* 0x00006b00ff0477ac */ /* 0x000ea20008000a00 */
[----:B------:R-:W-:Y:S02]  /*5680*/  IMAD.MOV.U32 R26, RZ, RZ, 0x1 ;  /* 0x00000001ff1a7424 */ /* 0x000fe400078e00ff */
[----:B------:R-:W-:Y:S11]  /*5690*/  ISETP.NE.AND.EX P1, PT, R3, RZ, PT, P1 ;  /* 0x000000ff0300720c */ /* 0x000ff60003f25310 */
[----:B------:R-:W-:Y:S02]  /*56a0*/  @!UPT UIADD3 URZ, UPT, UPT, URZ, URZ, URZ ;  /* 0x000000fffffff290 */ /* 0x000fe4000fffe0ff */
[----:B------:R-:W3:Y:S01]  /*56b0*/  @P1 LDC.64 R10, c[0x0][0x888] ;  /* 0x00022200ff0a1b82 */ /* 0x000ee20000000a00 */
[----:B-1----:R-:W-:Y:S04]  /*56c0*/  @P1 IMAD R0, R4, UR60, RZ ;  /* 0x0000003c04001c24 */ /* 0x002fe8000f8e02ff */
[----:B---3--:R-:W-:Y:S04]  /*56d0*/  @P1 IMAD.WIDE R10, R0, 0x4, R10 ;  /* 0x00000004000a1825 */ /* 0x008fe800078e020a */
[----:B------:R-:W-:Y:S01]  /*56e0*/  HFMA2 R0, -RZ, RZ, 0, 5.9604644775390625e-08 ;  /* 0x00000001ff007431 */ /* 0x000fe200000001ff */
[----:B--2--5:R2:W5:Y:S04]  /*56f0*/  @P1 LDG.E R27, desc[UR4][R10.64] ;  /* 0x000000040a1b1981 */ /* 0x024568000c1e1900 */
[----:B------:R-:W-:Y:S01]  /*5700*/  @!P1 PRMT R26, R0, 0x7610, R26 ;  /* 0x00007610001a9816 */ /* 0x000fe2000000001a */
[----:B--2---:R-:W3:Y:S06]  /*5710*/  @!P1 LDC R27, c[0x0][0x880] ;  /* 0x00022000ff1b9b82 */ /* 0x004eec0000000800 */
.L_x_92:
[----:B---3-5:R-:W-:Y:S01]  /*5720*/  @!P0 FSETP.EQ.AND P1, PT, R27, RZ, PT ;  /* 0x000000ff1b00820b */ /* 0x028fe20003f22000 */
[----:B------:R-:W-:Y:S01]  /*5730*/  @!UPT UIADD3 URZ, UPT, UPT, URZ, URZ, URZ ;  /* 0x000000fffffff290 */ /* 0x000fe2000fffe0ff */
[----:B------:R-:W-:Y:S11]  /*5740*/  @!P0 BRA `(.L_x_93) ;  /* 0x0000000000188947 */ /* 0x000ff60003800000 */
[----:B------:R-:W-:Y:S02]  /*5750*/  LOP3.LUT P0, RZ, R26, 0xff, RZ, 0xc0, !PT ;  /* 0x000000ff1aff7812 */ /* 0x000fe4000780c0ff */
[----:B------:R-:W-:Y:S04]  /*5760*/  ISETP.NE.U32.AND P1, PT, R2, RZ, PT ;  /* 0x000000ff0200720c */ /* 0x000fe80003f25070 */
[----:B------:R-:W-:Y:S04]  /*5770*/  ISETP.NE.AND.EX P1, PT, R3, RZ, PT, P1 ;  /* 0x000000ff0300720c */ /* 0x000fe80003f25310 */
[----:B------:R-:W-:Y:S03]  /*5780*/  PLOP3.LUT P1, PT, P1, PT, PT, 0x8, 0x80 ;  /* 0x000000000080781c */ /* 0x000fe60000f2e170 */
[----:B------:R-:W-:Y:S11]  /*5790*/  @P0 FSETP.EQ.AND P1, PT, R27, RZ, PT ;  /* 0x000000ff1b00020b */ /* 0x000ff60003f22000 */
[----:B------:R-:W-:Y:S02]  /*57a0*/  @!UPT UIADD3 URZ, UPT, UPT, URZ, URZ, URZ ;  /* 0x000000fffffff290 */ /* 0x000fe4000fffe0ff */
.L_x_93:
[----:B------:R-:W2:Y:S01]  /*57b0*/  SYNCS.PHASECHK.TRANS64.TRYWAIT P2, [UR21+0x40], R9 ;  /* 0x00004009ff0075a7 */ /* 0x000ea20008041115 */
[----:B------:R-:W-:Y:S04]  /*57c0*/  ELECT P0, URZ, PT ;  /* 0x0000000000ff782f */ /* 0x000fe80003800000 */
[----:B------:R-:W-:Y:S11]  /*57d0*/  PLOP3.LUT P1, PT, P1, P0, PT, 0xf2, 0x2f ;  /* 0x00000000002f781c */ /* 0x000ff60000f21e72 */
[----:B------:R-:W-:Y:S02]  /*57e0*/  @!UPT UIADD3 URZ, UPT, UPT, URZ, URZ, URZ ;  /* 0x000000fffffff290 */ /* 0x000fe4000fffe0ff */
[----:B------:R-:W-:Y:S05]  /*57f0*/  @!P1 IADD3 R8, P0, PT, R16, 0x580, RZ ;  /* 0x0000058010089810 */ /* 0x000fea0007f1e0ff */
[----:B-1----:R-:W-:Y:S01]  /*5800*/  @!P1 IMAD.X R6, RZ, RZ, R17, P0 ;  /* 0x000000ffff069224 */ /* 0x002fe200000e0611 */
[----:B--2---:R-:W-:Y:S07]  /*5810*/  @!P2 BRA `(.L_x_94) ;  /* 0x0000003c00f0a947 */ /* 0x004fee0003800000 */
.L_x_180:
[----:B------:R-:W-:Y:S01]  /*5820*/  @!P1 R2UR UR5, R8 ;  /* 0x00000000080592ca */ /* 0x000fe200000e0000 */
[----:B------:R-:W-:Y:S01]  /*5830*/  VOTEU.ALL UP0, P1 ;  /* 0x0000000000ff7886 */ /* 0x000fe20000800000 */
[----:B------:R-:W-:Y:S01]  /*5840*/  @!P1 R2UR UR4, R6 ;  /* 0x00000000060492ca */ /* 0x000fe200000e0000 */
[----:B-1----:R-:W-:Y:S01]  /*5850*/  @!P1 IMAD.MOV.U32 R0, RZ, RZ, 0x2000 ;  /* 0x00002000ff009424 */ /* 0x002fe200078e00ff */
[----:B------:R-:W-:Y:S01]  /*5860*/  UMOV UR8, 0x0 ;  /* 0x0000000000087882 */ /* 0x000fe20000000000 */
[----:B------:R-:W-:Y:S01]  /*5870*/  UMOV UR9, 0x10000000 ;  /* 0x1000000000097882 */ /* 0x000fe20000000000 */
[----:B------:R-:W-:Y:S01]  /*5880*/  @!UP0 UIADD3 UR32, UPT, UPT, UR21, 0x200, URZ ;  /* 0x0000020015208890 */ /* 0x000fe2000fffe0ff */
[----:B------:R-:W-:Y:S01]  /*5890*/  @!P1 IADD3 R8, P0, PT, R16, 0x580, RZ ;  /* 0x0000058010089810 */ /* 0x000fe20007f1e0ff */
[----:B------:R-:W-:Y:S01]  /*58a0*/  VOTEU.ALL UP0, P1 ;  /* 0x0000000000ff7886 */ /* 0x000fe20000800000 */
[----:B------:R-:W-:Y:S01]  /*58b0*/  UMOV UR36, UR60 ;  /* 0x0000003c00247c82 */ /* 0x000fe20008000000 */
[----:B------:R-:W-:Y:S02]  /*58c0*/  UPRMT UR6, UR61, 0x654, UR33 ;  /* 0x000006543d067896 */ /* 0x000fe40008000021 */
[----:B------:R-:W-:Y:S02]  /*58d0*/  @!P1 IMAD.X R6, RZ, RZ, R17, P0 ;  /* 0x000000ffff069224 */ /* 0x000fe400000e0611 */
[----:B------:R-:W-:Y:S02]  /*58e0*/  IMAD.U32 R10, RZ, RZ, UR5 ;  /* 0x00000005ff0a7e24 */ /* 0x000fe4000f8e00ff */
[----:B------:R-:W-:Y:S03]  /*58f0*/  IMAD.U32 R11, RZ, RZ, UR4 ;  /* 0x00000004ff0b7e24 */ /* 0x000fe6000f8e00ff */
[----:B------:R-:W-:Y:S02]  /*5900*/  @!P1 R2UR UR4, R10 ;  /* 0x000000000a0492ca */ /* 0x000fe400000e0000 */
[----:B------:R-:W-:Y:S11]  /*5910*/  @!P1 R2UR UR5, R11 ;  /* 0x000000000b0592ca */ /* 0x000ff600000e0000 */
[----:B------:R-:W-:Y:S02]  /*5920*/  @!UPT UIADD3 URZ, UPT, UPT, URZ, URZ, URZ ;  /* 0x000000fffffff290 */ /* 0x000fe4000fffe0ff */
[----:B------:R1:W-:Y:S01]  /*5930*/  @!UP0 UTMALDG.3D [UR32], [UR4], desc[UR8] ;  /* 0x00000820040085b4 */ /* 0x0003e20008011000 */
[----:B------:R1:W-:Y:S01]  /*5940*/  @!P1 SYNCS.ARRIVE.TRANS64.RED.A0TR RZ, [UR21+0x20], R0 ;  /* 0x00002000ffff99a7 */ /* 0x0003e20008300415 */
[----:B------:R-:W-:Y:S01]  /*5950*/  SYNCS.ARRIVE.TRANS64.RED.A1T0 RZ, [UR6], RZ ;  /* 0x000000ffffff79a7 */ /* 0x000fe20008100406 */
[----:B------:R-:W2:Y:S02]  /*5960*/  SYNCS.PHASECHK.TRANS64.TRYWAIT P2, [UR21+0x48], R9 ;  /* 0x00004809ff0075a7 */ /* 0x000ea40008041115 */
[----:B-12---:R-:W-:Y:S05]  /*5970*/  @!P2 BRA `(.L_x_95) ;  /* 0x0000003c00b0a947 */ /* 0x006fea0003800000 */
.L_x_182:
        /* <DEDUP_REMOVED lines=8> */
[----:B------:R-:W-:Y:S01]  /*5a00*/  @!UP0 UIADD3 UR24, UPT, UPT, UR21, 0x2200, URZ ;  /* 0x0000220015188890 */ /* 0x000fe2000fffe0ff */
[----:B------:R-:W-:Y:S01]  /*5a10*/  VOTEU.ALL UP0, P1 ;  /* 0x0000000000ff7886 */ /* 0x000fe20000800000 */
[----:B------:R-:W-:Y:S01]  /*5a20*/  UMOV UR27, UR35 ;  /* 0x00000023001b7c82 */ /* 0x000fe20008000000 */
[----:B------:R-:W-:Y:S02]  /*5a30*/  UMOV UR28, UR60 ;  /* 0x0000003c001c7c82 */ /* 0x000fe40008000000 */
[----:B------:R-:W-:Y:S01]  /*5a40*/  IMAD.U32 R10, RZ, RZ, UR5 ;  /* 0x00000005ff0a7e24 */ /* 0x000fe2000f8e00ff */
[----:B------:R-:W-:Y:S01]  /*5a50*/  UPRMT UR6, UR61, 0x654, UR25 ;  /* 0x000006543d067896 */ /* 0x000fe20008000019 */
[----:B------:R-:W-:Y:S02]  /*5a60*/  IMAD.U32 R11, RZ, RZ, UR4 ;  /* 0x00000004ff0b7e24 */ /* 0x000fe4000f8e00ff */
[----:B------:R-:W-:Y:S01]  /*5a70*/  @!P1 IMAD.X R6, RZ, RZ, R17, P0 ;  /* 0x000000ffff069224 */ /* 0x000fe200000e0611 */
        /* <DEDUP_REMOVED lines=8> */
.L_x_184:
[----:B------:R-:W-:Y:S01]  /*5b00*/  @!P1 R2UR UR5, R8 ;  /* 0x00000000080592ca */ /* 0x000fe200000e0000 */
[----:B------:R-:W-:Y:S01]  /*5b10*/  VOTEU.ALL UP0, P1 ;  /* 0x0000000000ff7886 */ /* 0x000fe20000800000 */
[----:B------:R-:W-:Y:S01]  /*5b20*/  @!P1 R2UR UR4, R6 ;  /* 0x00000000060492ca */ /* 0x000fe200000e0000 */
[----:B-1----:R-:W-:Y:S01]  /*5b30*/  @!P1 IMAD.MOV.U32 R0, RZ, RZ, 0x2000 ;  /* 0x00002000ff009424 */ /* 0x002fe200078e00ff */
[----:B------:R-:W-:Y:S01]  /*5b40*/  UMOV UR8, 0x0 ;  /* 0x0000000000087882 */ /* 0x000fe20000000000 */
[----:B------:R-:W-:Y:S01]  /*5b50*/  UMOV UR9, 0x10000000 ;  /* 0x1000000000097882 */ /* 0x000fe20000000000 */
[----:B------:R-:W-:Y:S01]  /*5b60*/  @!UP0 UIADD3 UR18, UPT, UPT, UR34, 0x20, URZ ;  /* 0x0000002022128890 */ /* 0x000fe2000fffe0ff */
[----:B------:R-:W-:Y:S01]  /*5b70*/  VIADD R14, R14, 0x1 ;  /* 0x000000010e0e7836 */ /* 0x000fe20000000000 */
[----:B------:R-:W-:Y:S01]  /*5b80*/  @!UP0 UIADD3 UR16, UPT, UPT, UR21, 0x4200, URZ ;  /* 0x0000420015108890 */ /* 0x000fe2000fffe0ff */
[----:B------:R-:W-:Y:S01]  /*5b90*/  VOTEU.ALL UP0, P1 ;  /* 0x0000000000ff7886 */ /* 0x000fe20000800000 */
[----:B------:R-:W-:Y:S01]  /*5ba0*/  UMOV UR19, UR35 ;  /* 0x0000002300137c82 */ /* 0x000fe20008000000 */
[----:B------:R-:W-:Y:S02]  /*5bb0*/  UMOV UR20, UR60 ;  /* 0x0000003c00147c82 */ /* 0x000fe40008000000 */
[----:B------:R-:W-:Y:S01]  /*5bc0*/  IMAD.U32 R10, RZ, RZ, UR5 ;  /* 0x00000005ff0a7e24 */ /* 0x000fe2000f8e00ff */
[----:B------:R-:W-:Y:S01]  /*5bd0*/  UPRMT UR6, UR61, 0x654, UR17 ;  /* 0x000006543d067896 */ /* 0x000fe20008000011 */
        /* <DEDUP_REMOVED lines=9> */
.L_x_186:
[----:B------:R-:W-:Y:S01]  /*5c70*/  @!P1 IADD3 R6, P0, PT, R16, 0x580, RZ ;  /* 0x0000058010069810 */ /* 0x000fe20007f1e0ff */
[----:B------:R-:W-:Y:S01]  /*5c80*/  VOTEU.ALL UP0, P1 ;  /* 0x0000000000ff7886 */ /* 0x000fe20000800000 */
[----:B------:R-:W-:Y:S01]  /*5c90*/  UMOV UR6, 0x0 ;  /* 0x0000000000067882 */ /* 0x000fe20000000000 */
[----:B------:R-:W-:Y:S01]  /*5ca0*/  UMOV UR7, 0x10000000 ;  /* 0x1000000000077882 */ /* 0x000fe20000000000 */
[----:B------:R-:W-:Y:S01]  /*5cb0*/  @!P1 R2UR UR5, R6 ;  /* 0x00000000060592ca */ /* 0x000fe200000e0000 */
[----:B-1----:R-:W-:Y:S01]  /*5cc0*/  @!P1 IMAD.X R0, RZ, RZ, R17, P0 ;  /* 0x000000ffff009224 */ /* 0x002fe200000e0611 */
[----:B------:R-:W-:Y:S01]  /*5cd0*/  @!UP0 UIADD3 UR10, UPT, UPT, UR34, 0x30, URZ ;  /* 0x00000030220a8890 */ /* 0x000fe2000fffe0ff */
[----:B------:R-:W-:Y:S01]  /*5ce0*/  R2UR UR18, R53 ;  /* 0x00000000351272ca */ /* 0x000fe200000e0000 */
[----:B------:R-:W-:Y:S01]  /*5cf0*/  @!UP0 UIADD3 UR8, UPT, UPT, UR21, 0x6200, URZ ;  /* 0x0000620015088890 */ /* 0x000fe2000fffe0ff */
[----:B------:R-:W-:Y:S01]  /*5d00*/  R2UR UR16, R54 ;  /* 0x00000000361072ca */ /* 0x000fe200000e0000 */
[----:B------:R-:W-:Y:S01]  /*5d10*/  @!UP0 UIADD3 UR9, UPT, UPT, UR21, 0x38, URZ ;  /* 0x0000003815098890 */ /* 0x000fe2000fffe0ff */
[----:B------:R-:W-:Y:S01]  /*5d20*/  @!P1 R2UR UR4, R0 ;  /* 0x00000000000492ca */ /* 0x000fe200000e0000 */
[----:B------:R-:W-:Y:S01]  /*5d30*/  VOTEU.ALL UP0, P1 ;  /* 0x0000000000ff7886 */ /* 0x000fe20000800000 */
[----:B------:R-:W-:Y:S01]  /*5d40*/  UMOV UR11, UR35 ;  /* 0x00000023000b7c82 */ /* 0x000fe20008000000 */
[----:B------:R-:W-:Y:S01]  /*5d50*/  UMOV UR12, UR60 ;  /* 0x0000003c000c7c82 */ /* 0x000fe20008000000 */
[C---:B------:R-:W-:Y:S01]  /*5d60*/  ISETP.NE.AND P0, PT, R14.reuse, 0x2, PT ;  /* 0x000000020e00780c */ /* 0x040fe20003f05270 */
[----:B------:R-:W-:Y:S01]  /*5d70*/  UPLOP3.LUT UP3, UPT, UPT, UPT, UPT, 0x80, 0x8 ;  /* 0x000000000008789c */ /* 0x000fe20003f6f070 */
[----:B------:R-:W-:Y:S01]  /*5d80*/  IMAD.U32 R8, RZ, RZ, UR5 ;  /* 0x00000005ff087e24 */ /* 0x000fe2000f8e00ff */
[----:B------:R-:W-:Y:S01]  /*5d90*/  LOP3.LUT R15, R15, 0x1, RZ, 0x3c, !PT ;  /* 0x000000010f0f7812 */ /* 0x000fe200078e3cff */
[----:B------:R-:W-:Y:S01]  /*5da0*/  UMOV UR60, UR29 ;  /* 0x0000001d003c7c82 */ /* 0x000fe20008000000 */
[----:B------:R-:W-:Y:S01]  /*5db0*/  SEL R0, RZ, 0x1, P0 ;  /* 0x00000001ff007807 */ /* 0x000fe20000000000 */
[----:B------:R-:W-:Y:S01]  /*5dc0*/  UIADD3 UR20, UPT, UPT, UR13, UR18, URZ ;  /* 0x000000120d147290 */ /* 0x000fe2000fffe0ff */
[----:B------:R-:W-:Y:S01]  /*5dd0*/  SEL R14, R14, RZ, P0 ;  /* 0x000000ff0e0e7207 */ /* 0x000fe20000000000 */
[----:B------:R-:W-:Y:S01]  /*5de0*/  UIADD3 UR16, UPT, UPT, UR14, UR16, URZ ;  /* 0x000000100e107290 */ /* 0x000fe2000fffe0ff */
[----:B------:R-:W-:Y:S01]  /*5df0*/  IMAD.U32 R9, RZ, RZ, UR4 ;  /* 0x00000004ff097e24 */ /* 0x000fe2000f8e00ff */
[----:B------:R-:W-:Y:S02]  /*5e00*/  @!P1 R2UR UR4, R8 ;  /* 0x00000000080492ca */ /* 0x000fe400000e0000 */
[----:B------:R-:W-:Y:S02]  /*5e10*/  LOP3.LUT R13, R13, R0, RZ, 0x3c, !PT ;  /* 0x000000000d0d7212 */ /* 0x000fe400078e3cff */
[----:B------:R-:W-:Y:S11]  /*5e20*/  @!P1 R2UR UR5, R9 ;  /* 0x00000000090592ca */ /* 0x000ff600000e0000 */
[----:B------:R-:W-:Y:S02]  /*5e30*/  @!UPT UIADD3 URZ, UPT, UPT, URZ, URZ, URZ ;  /* 0x000000fffffff290 */ /* 0x000fe4000fffe0ff */
[----:B------:R2:W-:Y:S01]  /*5e40*/  @!UP0 UTMALDG.3D [UR8], [UR4], desc[UR6] ;  /* 0x00000608040085b4 */ /* 0x0005e20008011000 */
[----:B------:R2:W-:Y:S01]  /*5e50*/  @!P1 SYNCS.ARRIVE.TRANS64.RED.A0TR RZ, [UR21+0x38], R7 ;  /* 0x00003807ffff99a7 */ /* 0x0005e20008300415 */
[----:B------:R-:W-:Y:S01]  /*5e60*/  SYNCS.ARRIVE.TRANS64.RED.A1T0 RZ, [UR37], RZ ;  /* 0x000000ffffff79a7 */ /* 0x000fe20008100425 */
[----:B------:R-:W-:Y:S05]  /*5e70*/  BRA.U UP1, `(.L_x_98) ;  /* 0xfffffff101607547 */ /* 0x000fea000b83ffff */
[----:B------:R-:W-:-:S04]  /*5e80*/  SHF.L.U32 R2, R15, 0x1f, RZ ;  /* 0x0000001f0f027819 */ /* 0x000fc800000006ff */
[----:B------:R-:W1:Y:S02]  /*5e90*/  SYNCS.PHASECHK.TRANS64.TRYWAIT P0, [UR21+0x40], R2 ;  /* 0x00004002ff0075a7 */ /* 0x000e640008001115 */
[----:B-1----:R-:W-:Y:S05]  /*5ea0*/  @!P0 BRA `(.L_x_99) ;  /* 0x0000003800ac8947 */ /* 0x002fea0003800000 */
.L_x_188:
[----:B------:R-:W3:Y:S02]  /*5eb0*/  SYNCS.PHASECHK.TRANS64.TRYWAIT P0, [UR21+0x48], R2 ;  /* 0x00004802ff0075a7 */ /* 0x000ee40008001115 */
[----:B---3--:R-:W-:Y:S05]  /*5ec0*/  @!P0 BRA `(.L_x_100) ;  /* 0x0000003800bc8947 */ /* 0x008fea0003800000 */
.L_x_190:
[----:B------:R-:W3:Y:S02]  /*5ed0*/  SYNCS.PHASECHK.TRANS64.TRYWAIT P0, [UR21+0x50], R2 ;  /* 0x00005002ff0075a7 */ /* 0x000ee40008001115 */
[----:B---3--:R-:W-:Y:S05]  /*5ee0*/  @!P0 BRA `(.L_x_101) ;  /* 0x0000003800cc8947 */ /* 0x008fea0003800000 */
.L_x_192:
[----:B-1----:R-:W-:-:S07]  /*5ef0*/  MOV R0, UR21 ;  /* 0x0000001500007c02 */ /* 0x002fce0008000f00 */
.L_x_102:
[----:B-1----:R-:W-:-:S04]  /*5f00*/  SHF.L.U32 R2, R15, 0x1f, RZ ;  /* 0x0000001f0f027819 */ /* 0x002fc800000006ff */
[----:B------:R1:W3:Y:S03]  /*5f10*/  SYNCS.PHASECHK.TRANS64.TRYWAIT P0, [R0+URZ+0x58], R2 ;  /* 0x00005802000075a7 */ /* 0x0002e600080011ff */
[----:B---3--:R-:W-:Y:S05]  /*5f20*/  @!P0 NANOSLEEP.SYNCS 0x989680 ;  /* 0x009896800000895d */ /* 0x008fea0003900000 */
[----:B------:R-:W3:Y:S02]  /*5f30*/  @!P0 SYNCS.PHASECHK.TRANS64 P0, [R0+URZ+0x58], R2 ;  /* 0x00005802000085a7 */ /* 0x000ee400080010ff */
[----:B--23--:R-:W-:Y:S05]  /*5f40*/  @P0 EXIT ;  /* 0x000000000000094d */ /* 0x00cfea0003800000 */
[----:B------:R-:W-:Y:S05]  /*5f50*/  BRA `(.L_x_102) ;  /* 0xfffffffc00e87947 */ /* 0x000fea000383ffff */
.L_x_87:
[----:B------:R-:W-:-:S06]  /*5f60*/  UISETP.GE.AND UP0, UPT, UR18, 0x4, UPT ;  /* 0x000000041200788c */ /* 0x000fcc000bf06270 */
[----:B------:R-:W-:-:S13]  /*5f70*/  PLOP3.LUT P0, PT, PT, PT, UP0, 0x80, 0x8 ;  /* 0x000000000008781c */ /* 0x000fda0003f0f008 */
[----:B------:R-:W-:Y:S05]  /*5f80*/  @!P0 EXIT ;  /* 0x000000000000894d */ /* 0x000fea0003800000 */
[----:B------:R-:W-:Y:S01]  /*5f90*/  BAR.SYNC.DEFER_BLOCKING 0x6, 0xa0 ;  /* 0x0182800000007b1d */ /* 0x000fe20000010000 */
[C---:B------:R-:W-:Y:S01]  /*5fa0*/  IMAD.SHL.U32 R2, R65.reuse, 0x10, RZ ;  /* 0x0000001041027824 */ /* 0x040fe200078e00ff */
[C---:B------:R-:W-:Y:S01]  /*5fb0*/  SHF.L.U32 R23, R65.reuse, 0x10, RZ ;  /* 0x0000001041177819 */ /* 0x040fe200000006ff */
[C---:B------:R-:W-:Y:S01]  /*5fc0*/  IMAD.SHL.U32 R64, R65.reuse, 0x2, RZ ;  /* 0x0000000241407824 */ /* 0x040fe200078e00ff */
[C---:B------:R-:W-:Y:S01]  /*5fd0*/  LOP3.LUT R66, R65.reuse, 0x60, RZ, 0xc0, !PT ;  /* 0x0000006041427812 */ /* 0x040fe200078ec0ff */
[----:B------:R-:W-:Y:S01]  /*5fe0*/  HFMA2 R60, -RZ, RZ, 0, 0 ;  /* 0x00000000ff3c7431 */ /* 0x000fe200000001ff */
[----:B------:R-:W-:Y:S02]  /*5ff0*/  UMOV UR43, 0x400 ;  /* 0x00000400002b7882 */ /* 0x000fe40000000000 */
[----:B------:R-:W1:Y:S01]  /*6000*/  LDC.64 R50, c[0x0][0x8b0] ;  /* 0x00022c00ff327b82 */ /* 0x000e620000000a00 */
[----:B------:R-:W-:Y:S01]  /*6010*/  ULEA UR43, UR61, UR43, 0x18 ;  /* 0x0000002b3d2b7291 */ /* 0x000fe2000f8ec0ff */
[----:B------:R-:W-:Y:S01]  /*6020*/  LOP3.LUT R3, R2, 0x60, RZ, 0xc0, !PT ;  /* 0x0000006002037812 */ /* 0x000fe200078ec0ff */
[----:B------:R-:W2:Y:S01]  /*6030*/  LDCU.64 UR6, c[0x0][0x890] ;  /* 0x00011200ff0677ac */ /* 0x000ea20008000a00 */
[----:B------:R-:W-:Y:S01]  /*6040*/  LOP3.LUT R63, R65, 0x2, RZ, 0xc0, !PT ;  /* 0x00000002413f7812 */ /* 0x000fe200078ec0ff */
[----:B------:R-:W-:Y:S01]  /*6050*/  IMAD.MOV.U32 R61, RZ, RZ, 0x1 ;  /* 0x00000001ff3d7424 */ /* 0x000fe200078e00ff */
[----:B------:R-:W-:Y:S01]  /*6060*/  LOP3.LUT R64, R3, 0xc, R64, 0xf8, !PT ;  /* 0x0000000c03407812 */ /* 0x000fe200078ef840 */
[----:B------:R-:W-:Y:S01]  /*6070*/  UIADD3 UR4, UPT, UPT, UR43, 0x200, URZ ;  /* 0x000002002b047890 */ /* 0x000fe2000fffe0ff */
[----:B------:R-:W3:Y:S01]  /*6080*/  LDC.64 R48, c[0x0][0x8a8] ;  /* 0x00022a00ff307b82 */ /* 0x000ee20000000a00 */
[----:B------:R-:W-:Y:S01]  /*6090*/  LOP3.LUT R23, R23, 0x600000, RZ, 0xc0, !PT ;  /* 0x0060000017177812 */ /* 0x000fe200078ec0ff */
[----:B------:R-:W-:Y:S01]  /*60a0*/  IMAD.MOV.U32 R22, RZ, RZ, RZ ;  /* 0x000000ffff167224 */ /* 0x000fe200078e00ff */
[----:B------:R-:W-:Y:S01]  /*60b0*/  LOP3.LUT R64, R64, 0x790, R2, 0xf8, !PT ;  /* 0x0000079040407812 */ /* 0x000fe200078ef802 */
[----:B------:R-:W-:Y:S01]  /*60c0*/  IMAD.MOV.U32 R57, RZ, RZ, RZ ;  /* 0x000000ffff397224 */ /* 0x000fe200078e00ff */
[----:B------:R-:W-:Y:S01]  /*60d0*/  LOP3.LUT R65, R65, 0x4, RZ, 0xc0, !PT ;  /* 0x0000000441417812 */ /* 0x000fe200078ec0ff */
[----:B------:R-:W-:Y:S01]  /*60e0*/  IMAD.U32 R55, RZ, RZ, UR4 ;  /* 0x00000004ff377e24 */ /* 0x000fe2000f8e00ff */
[----:B------:R-:W-:Y:S01]  /*60f0*/  MOV R59, RZ ;  /* 0x000000ff003b7202 */ /* 0x000fe20000000f00 */
[----:B------:R-:W4:Y:S01]  /*6100*/  LDCU UR58, c[0x0][0x370] ;  /* 0x00006e00ff3a77ac */ /* 0x000f220008000800 */
[----:B------:R-:W4:Y:S02]  /*6110*/  LDS R0, [UR43+0x120] ;  /* 0x0001202bff007984 */ /* 0x000f240008000800 */
[----:B------:R-:W-:Y:S01]  /*6120*/  LEA R64, R64, R55, 0x2 ;  /* 0x0000003740407211 */ /* 0x000fe200078e10ff */
[----:B------:R-:W1:Y:S01]  /*6130*/  LDCU UR42, c[0x0][0xb0c] ;  /* 0x00016180ff2a77ac */ /* 0x000e620008000800 */
[----:B--2---:R-:W-:Y:S01]  /*6140*/  IMAD.U32 R68, RZ, RZ, UR6 ;  /* 0x00000006ff447e24 */ /* 0x004fe2000f8e00ff */
[----:B------:R-:W-:-:S02]  /*6150*/  MOV R67, UR7 ;  /* 0x0000000700437c02 */ /* 0x000fc40008000f00 */
[--C-:B------:R-:W-:Y:S01]  /*6160*/  IMAD R63, R63, -0x10, R64.reuse ;  /* 0xfffffff03f3f7824 */ /* 0x100fe200078e0240 */
[----:B------:R-:W2:Y:S01]  /*6170*/  LDCU UR38, c[0x0][0xb30] ;  /* 0x00016600ff2677ac */ /* 0x000ea20008000800 */
[----:B------:R-:W-:Y:S01]  /*6180*/  IMAD R62, R65, -0x10, R64 ;  /* 0xfffffff0413e7824 */ /* 0x000fe200078e0240 */
[----:B------:R-:W1:Y:S01]  /*6190*/  LDCU.64 UR56, c[0x0][0x888] ;  /* 0x00011100ff3877ac */ /* 0x000e620008000a00 */
[----:B------:R-:W1:Y:S01]  /*61a0*/  LDCU.64 UR40, c[0x0][0xb28] ;  /* 0x00016500ff2877ac */ /* 0x000e620008000a00 */
[----:B------:R-:W1:Y:S01]  /*61b0*/  LDCU.128 UR52, c[0x0][0xb10] ;  /* 0x00016200ff3477ac */ /* 0x000e620008000c00 */
[----:B------:R-:W1:Y:S01]  /*61c0*/  LDCU UR47, c[0x0][0x374] ;  /* 0x00006e80ff2f77ac */ /* 0x000e620008000800 */
[----:B------:R-:W-:Y:S01]  /*61d0*/  UMOV UR46, URZ ;  /* 0x000000ff002e7c82 */ /* 0x000fe20008000000 */
[----:B------:R-:W-:Y:S01]  /*61e0*/  UMOV UR45, URZ ;  /* 0x000000ff002d7c82 */ /* 0x000fe20008000000 */
[----:B-1234-:R-:W-:-:S07]  /*61f0*/  IMAD.IADD R23, R0, 0x1, R23 ;  /* 0x0000000100177824 */ /* 0x01efce00078e0217 */
.L_x_146:
[----:B------:R-:W-:Y:S02]  /*6200*/  LEA R3, R57, UR43, 0x3 ;  /* 0x0000002b39037c11 */ /* 0x000fe4000f8e18ff */
[----:B------:R-:W-:Y:S02]  /*6210*/  SHF.L.U32 R0, R59, 0x1f, RZ ;  /* 0x0000001f3b007819 */ /* 0x000fe400000006ff */
[----:B-1----:R-:W-:Y:S02]  /*6220*/  LEA R4, R57, UR43, 0x4 ;  /* 0x0000002b39047c11 */ /* 0x002fe4000f8e20ff */
[----:B------:R-:W1:Y:S02]  /*6230*/  SYNCS.PHASECHK.TRANS64.TRYWAIT P0, [R3+URZ+0x70], R0 ;  /* 0x00007000030075a7 */ /* 0x000e6400080011ff */
[----:B-12---:R-:W-:Y:S05]  /*6240*/  @!P0 BRA `(.L_x_103) ;  /* 0x00000038000c8947 */ /* 0x006fea0003800000 */
.L_x_193:
[----:B------:R-:W2:Y:S01]  /*6250*/  LDS.128 R4, [R4+0x100] ;  /* 0x0001000004047984 */ /* 0x000ea20000000c00 */
[----:B------:R-:W-:Y:S01]  /*6260*/  UISETP.GE.AND UP0, UPT, UR39, 0x1, UPT ;  /* 0x000000012700788c */ /* 0x000fe2000bf06270 */
[----:B------:R-:W-:Y:S01]  /*6270*/  @!PT LDS RZ, [RZ] ;  /* 0x00000000fffff984 */ /* 0x000fe20000000800 */
[----:B------:R-:W-:Y:S01]  /*6280*/  @!PT LDS RZ, [RZ] ;  /* 0x00000000fffff984 */ /* 0x000fe20000000800 */
[----:B------:R-:W-:Y:S01]  /*6290*/  @!PT LDS RZ, [RZ] ;  /* 0x00000000fffff984 */ /* 0x000fe20000000800 */
[----:B------:R-:W-:Y:S01]  /*62a0*/  @!PT LDS RZ, [RZ] ;  /* 0x00000000fffff984 */ /* 0x000fe20000000800 */
[----:B------:R3:W-:Y:S06]  /*62b0*/  MEMBAR.ALL.CTA ;  /* 0x0000000000007992 */ /* 0x0007ec0000008000 */
[----:B---3--:R-:W3:Y:S01]  /*62c0*/  FENCE.VIEW.ASYNC.S ;  /* 0x00000000000073c6 */ /* 0x008ee20000000000 */
[----:B--2---:R-:W-:Y:S11]  /*62d0*/  LOP3.LUT P0, RZ, R6, 0x1, RZ, 0xc0, !PT ;  /* 0x0000000106ff7812 */ /* 0x004ff6000780c0ff */
[----:B------:R-:W-:Y:S02]  /*62e0*/  @!UPT UIADD3 URZ, UPT, UPT, URZ, URZ, URZ ;  /* 0x000000fffffff290 */ /* 0x000fe4000fffe0ff */
[----:B---3--:R-:W-:Y:S01]  /*62f0*/  VOTEU.ANY UP1, P0 ;  /* 0x0000000000ff7886 */ /* 0x008fe20000020100 */
[----:B------:R-:W-:Y:S01]  /*6300*/  PLOP3.LUT P0, PT, PT, PT, UP1, 0x80, 0x8 ;  /* 0x000000000008781c */ /* 0x000fe20003f0f018 */
[----:B------:R-:W-:Y:S11]  /*6310*/  UP2UR UR62, UPR, URZ, 0x2 ;  /* 0x00000002ff3e7883 */ /* 0x000ff60008000000 */
[----:B------:R-:W-:Y:S01]  /*6320*/  @!UPT UIADD3 URZ, UPT, UPT, URZ, URZ, URZ ;  /* 0x000000fffffff290 */ /* 0x000fe2000fffe0ff */
[----:B-1----:R-:W-:Y:S02]  /*6330*/  @P0 SHF.R.U32.HI R0, RZ, 0x10, R5 ;  /* 0x00000010ff000819 */ /* 0x002fe40000011605 */
        /* <DEDUP_REMOVED lines=12> */
[----:B------:R-:W2:Y:S01]  /*6400*/  LDCU UR12, c[0x0][0xb20] ;  /* 0x00016400ff0c77ac */ /* 0x000ea20008000800 */
[----:B------:R-:W-:Y:S02]  /*6410*/  UIMAD.WIDE.U32 UR4, UR47, UR55, URZ ;  /* 0x000000372f0472a5 */ /* 0x000fe4000f8e00ff */
[----:B------:R-:W-:Y:S02]  /*6420*/  UIMAD.WIDE.U32 UR6, UR58, UR52, URZ ;  /* 0x000000343a0672a5 */ /* 0x000fe4000f8e00ff */
[----:B------:R-:W-:Y:S02]  /*6430*/  UISETP.NE.AND UP0, UPT, UR54, 0x1, UPT ;  /* 0x000000013600788c */ /* 0x000fe4000bf05270 */
[----:B------:R-:W-:Y:S02]  /*6440*/  UIMAD.WIDE.U32 UR8, UR36, UR55, URZ ;  /* 0x00000037240872a5 */ /* 0x000fe4000f8e00ff */
[----:B------:R-:W-:Y:S02]  /*6450*/  UIMAD.WIDE.U32 UR10, UR37, UR52, URZ ;  /* 0x00000034250a72a5 */ /* 0x000fe4000f8e00ff */
[----:B------:R-:W-:Y:S02]  /*6460*/  UISETP.NE.AND UP1, UPT, UR42, 0x1, UPT ;  /* 0x000000012a00788c */ /* 0x000fe4000bf25270 */
[----:B------:R-:W-:Y:S01]  /*6470*/  UISETP.NE.AND UP2, UPT, UR39, 0x1, UPT ;  /* 0x000000012700788c */ /* 0x000fe2000bf45270 */
[----:B------:R-:W-:Y:S02]  /*6480*/  UMOV UR4, UR5 ;  /* 0x0000000500047c82 */ /* 0x000fe40008000000 */
[----:B--2---:R-:W-:Y:S03]  /*6490*/  USHF.R.U32.HI UR5, URZ, UR12, UR4 ;  /* 0x0000000cff057299 */ /* 0x004fe60008011604 */
[----:B------:R-:W-:Y:S02]  /*64a0*/  UMOV UR4, UR7 ;  /* 0x0000000700047c82 */ /* 0x000fe40008000000 */
[----:B------:R-:W-:Y:S02]  /*64b0*/  USHF.R.U32.HI UR7, URZ, UR53, UR4 ;  /* 0x00000035ff077299 */ /* 0x000fe40008011604 */
[----:B------:R-:W-:Y:S02]  /*64c0*/  USEL UR4, UR47, UR5, !UP0 ;  /* 0x000000052f047287 */ /* 0x000fe4000c000000 */
[----:B------:R-:W-:Y:S01]  /*64d0*/  USEL UR7, UR58, UR7, !UP1 ;  /* 0x000000073a077287 */ /* 0x000fe2000c800000 */
[----:B------:R-:W-:Y:S01]  /*64e0*/  UMOV UR5, UR9 ;  /* 0x0000000900057c82 */ /* 0x000fe20008000000 */
[----:B------:R-:W-:Y:S02]  /*64f0*/  UIMAD.WIDE.U32 UR8, UR4, UR40, URZ ;  /* 0x00000028040872a5 */ /* 0x000fe4000f8e00ff */
[----:B------:R-:W-:Y:S03]  /*6500*/  USHF.R.U32.HI UR6, URZ, UR12, UR5 ;  /* 0x0000000cff067299 */ /* 0x000fe60008011605 */
[----:B------:R-:W-:Y:S01]  /*6510*/  UMOV UR5, UR11 ;  /* 0x0000000b00057c82 */ /* 0x000fe20008000000 */
[----:B------:R-:W-:Y:S02]  /*6520*/  UIMAD.WIDE.U32 UR10, UR7, UR40, URZ ;  /* 0x00000028070a72a5 */ /* 0x000fe4000f8e00ff */
[----:B------:R-:W-:Y:S02]  /*6530*/  USHF.R.U32.HI UR12, URZ, UR53, UR5 ;  /* 0x00000035ff0c7299 */ /* 0x000fe40008011605 */
[----:B------:R-:W-:Y:S01]  /*6540*/  USEL UR6, UR36, UR6, !UP0 ;  /* 0x0000000624067287 */ /* 0x000fe2000c000000 */
[----:B------:R-:W-:Y:S02]  /*6550*/  UMOV UR5, UR9 ;  /* 0x0000000900057c82 */ /* 0x000fe40008000000 */
[----:B------:R-:W-:Y:S01]  /*6560*/  UMOV UR10, UR11 ;  /* 0x0000000b000a7c82 */ /* 0x000fe20008000000 */
[----:B------:R-:W-:Y:S02]  /*6570*/  @UP2 USHF.R.U32.HI UR4, URZ, UR41, UR5 ;  /* 0x00000029ff042299 */ /* 0x000fe40008011605 */
[----:B------:R-:W-:Y:S02]  /*6580*/  @UP2 USHF.R.U32.HI UR7, URZ, UR41, UR10 ;  /* 0x00000029ff072299 */ /* 0x000fe4000801160a */
[----:B------:R-:W-:Y:S02]  /*6590*/  UIMAD UR4, UR39, UR4, URZ ;  /* 0x00000004270472a4 */ /* 0x000fe4000f8e02ff */
        /* <DEDUP_REMOVED lines=8> */
[----:B------:R-:W-:Y:S02]  /*6620*/  USEL UR11, UR6, UR4, !UP2 ;  /* 0x00000004060b7287 */ /* 0x000fe4000d000000 */
[----:B------:R-:W-:Y:S02]  /*6630*/  UIADD3 UR8, UPT, UPT, -UR5, URZ, URZ ;  /* 0x000000ff05087290 */ /* 0x000fe4000fffe1ff */
[----:B------:R-:W-:Y:S01]  /*6640*/  UIADD3 UR10, UPT, UPT, -UR11, URZ, URZ ;  /* 0x000000ff0b0a7290 */ /* 0x000fe2000fffe1ff */
[----:B------:R-:W-:Y:S01]  /*6650*/  @!UP0 UMOV UR4, UR9 ;  /* 0x0000000900048c82 */ /* 0x000fe20008000000 */
[----:B------:R-:W-:Y:S02]  /*6660*/  UIADD3 UR9, UPT, UPT, -UR6, URZ, URZ ;  /* 0x000000ff06097290 */ /* 0x000fe4000fffe1ff */
[----:B------:R-:W-:Y:S02]  /*6670*/  @!UP0 USHF.R.U32.HI UR4, URZ, UR41, UR4 ;  /* 0x00000029ff048299 */ /* 0x000fe40008011604 */
[----:B------:R-:W-:Y:S02]  /*6680*/  UIMAD UR10, UR39, UR10, UR6 ;  /* 0x0000000a270a72a4 */ /* 0x000fe4000f8e0206 */
[----:B------:R-:W-:Y:S04]  /*6690*/  @!UP0 USEL UR4, UR5, UR4, !UP2 ;  /* 0x0000000405048287 */ /* 0x000fe8000d000000 */
[----:B------:R-:W-:Y:S02]  /*66a0*/  @!UP0 UIMAD UR10, UR7, UR10, UR4 ;  /* 0x0000000a070a82a4 */ /* 0x000fe4000f8e0204 */
[----:B------:R-:W-:Y:S02]  /*66b0*/  @!UP0 UIADD3 UR11, UPT, UPT, UR11, -UR4, URZ ;  /* 0x800000040b0b8290 */ /* 0x000fe4000fffe0ff */
[----:B------:R-:W-:Y:S02]  /*66c0*/  UIMAD UR7, UR42, UR8, UR37 ;  /* 0x000000082a0772a4 */ /* 0x000fe4000f8e0225 */
[----:B------:R-:W-:Y:S02]  /*66d0*/  @!UP0 UIMAD UR6, UR11, UR39, UR5 ;  /* 0x000000270b0682a4 */ /* 0x000fe4000f8e0205 */
[----:B------:R-:W-:Y:S01]  /*66e0*/  UIMAD UR4, UR54, UR9, UR36 ;  /* 0x00000009360472a4 */ /* 0x000fe2000f8e0224 */
[----:B------:R-:W-:Y:S02]  /*66f0*/  @!UP0 UMOV UR5, UR10 ;  /* 0x0000000a00058c82 */ /* 0x000fe40008000000 */
[----:B------:R-:W-:Y:S02]  /*6700*/  UIMAD UR37, UR5, UR42, UR7 ;  /* 0x0000002a052572a4 */ /* 0x000fe4000f8e0207 */
[----:B------:R-:W-:Y:S11]  /*6710*/  UIMAD UR36, UR6, UR54, UR4 ;  /* 0x00000036062472a4 */ /* 0x000ff6000f8e0204 */
[----:B------:R-:W-:Y:S01]  /*6720*/  @!UPT UIADD3 URZ, UPT, UPT, URZ, URZ, URZ ;  /* 0x000000fffffff290 */ /* 0x000fe2000fffe0ff */
.L_x_104:
[----:B------:R-:W-:Y:S01]  /*6730*/  UISETP.NE.AND UP0, UPT, UR38, 0x1, UPT ;  /* 0x000000012600788c */ /* 0x000fe2000bf05270 */
[----:B------:R-:W-:Y:S01]  /*6740*/  LOP3.LUT P0, RZ, R55, 0x1b0, RZ, 0xc0, !PT ;  /* 0x000001b037ff7812 */ /* 0x000fe2000780c0ff */
[----:B------:R-:W-:Y:S01]  /*6750*/  USHF.L.U32 UR50, UR16, 0x7, URZ ;  /* 0x0000000710327899 */ /* 0x000fe200080006ff */
[----:B------:R-:W-:Y:S01]  /*6760*/  BSSY.RECONVERGENT B6, `(.L_x_105) ;  /* 0x0000034000067945 */ /* 0x000fe20003800200 */
[----:B------:R-:W-:Y:S01]  /*6770*/  USHF.L.U32 UR49, UR20, 0x6, URZ ;  /* 0x0000000614317899 */ /* 0x000fe200080006ff */
[----:B------:R-:W-:Y:S06]  /*6780*/  IADD3 R57, PT, PT, R57, 0x1, RZ ;  /* 0x0000000139397810 */ /* 0x000fec0007ffe0ff */
[----:B------:R-:W2:Y:S01]  /*6790*/  @!UP0 LDCU.128 UR12, c[0x0][0xb10] ;  /* 0x00016200ff0c87ac */ /* 0x000ea20008000c00 */
[----:B------:R-:W3:Y:S01]  /*67a0*/  @!UP0 LDCU UR5, c[0x0][0xb0c] ;  /* 0x00016180ff0587ac */ /* 0x000ee20008000800 */
[----:B------:R-:W4:Y:S01]  /*67b0*/  @!UP0 LDCU UR10, c[0x0][0xb20] ;  /* 0x00016400ff0a87ac */ /* 0x000f220008000800 */
[----:B--2---:R-:W-:Y:S02]  /*67c0*/  UIMAD.WIDE.U32 UR8, UR37, UR12, URZ ;  /* 0x0000000c250872a5 */ /* 0x004fe4000f8e00ff */
[----:B------:R-:W-:Y:S02]  /*67d0*/  UIMAD.WIDE.U32 UR6, UR36, UR15, URZ ;  /* 0x0000000f240672a5 */ /* 0x000fe4000f8e00ff */
[----:B------:R-:W-:Y:S03]  /*67e0*/  @!UP0 UISETP.NE.AND UP1, UPT, UR14, 0x1, UPT ;  /* 0x000000010e00888c */ /* 0x000fe6000bf25270 */
[----:B------:R-:W-:Y:S01]  /*67f0*/  @!UP0 UMOV UR4, UR9 ;  /* 0x0000000900048c82 */ /* 0x000fe20008000000 */
[----:B---3--:R-:W-:Y:S02]  /*6800*/  @!UP0 UISETP.NE.AND UP2, UPT, UR5, 0x1, UPT ;  /* 0x000000010500888c */ /* 0x008fe4000bf45270 */
[----:B------:R-:W-:Y:S01]  /*6810*/  @!UP0 USHF.R.U32.HI UR4, URZ, UR13, UR4 ;  /* 0x0000000dff048299 */ /* 0x000fe20008011604 */
[----:B------:R-:W-:Y:S02]  /*6820*/  @!UP0 UMOV UR6, UR7 ;  /* 0x0000000700068c82 */ /* 0x000fe40008000000 */
[----:B----4-:R-:W-:Y:S02]  /*6830*/  @!UP0 USHF.R.U32.HI UR6, URZ, UR10, UR6 ;  /* 0x0000000aff068299 */ /* 0x010fe40008011606 */
[----:B------:R-:W-:Y:S02]  /*6840*/  @!UP0 USEL UR7, UR37, UR4, !UP2 ;  /* 0x0000000425078287 */ /* 0x000fe4000d000000 */
[----:B------:R-:W-:Y:S04]  /*6850*/  @!UP0 USEL UR6, UR36, UR6, !UP1 ;  /* 0x0000000624068287 */ /* 0x000fe8000c800000 */
[----:B------:R-:W-:Y:S02]  /*6860*/  @!UP0 UIADD3 UR4, UPT, UPT, -UR7, UR6, URZ ;  /* 0x0000000607048290 */ /* 0x000fe4000fffe1ff */
[----:B------:R-:W-:Y:S02]  /*6870*/  @!UP0 UIADD3 UR6, UPT, UPT, UR7, -UR6, URZ ;  /* 0x8000000607068290 */ /* 0x000fe4000fffe0ff */
[----:B------:R-:W-:Y:S02]  /*6880*/  @!UP0 UIMAD UR37, UR4, UR5, UR37 ;  /* 0x00000005042582a4 */ /* 0x000fe4000f8e0225 */
[----:B------:R-:W-:Y:S01]  /*6890*/  @!UP0 UIMAD UR36, UR6, UR14, UR36 ;  /* 0x0000000e062482a4 */ /* 0x000fe2000f8e0224 */
[----:B------:R-:W-:Y:S11]  /*68a0*/  @!P0 BRA `(.L_x_106) ;  /* 0x00000000007c8947 */ /* 0x000ff60003800000 */
[----:B------:R-:W2:Y:S01]  /*68b0*/  LDCU.64 UR8, c[0x4][0x80] ;  /* 0x01001000ff0877ac */ /* 0x000ea20008000a00 */
[----:B------:R-:W-:Y:S01]  /*68c0*/  MOV R2, 0x0 ;  /* 0x0000000000027802 */ /* 0x000fe20000000f00 */
[----:B------:R-:W-:Y:S02]  /*68d0*/  HFMA2 R12, -RZ, RZ, 0, 5.9604644775390625e-08 ;  /* 0x00000001ff0c7431 */ /* 0x000fe400000001ff */
[----:B------:R-:W-:Y:S01]  /*68e0*/  IMAD.MOV.U32 R8, RZ, RZ, 0x70 ;  /* 0x00000070ff087424 */ /* 0x000fe200078e00ff */
[----:B------:R3:W4:Y:S01]  /*68f0*/  LDC.64 R14, c[0x4][R2] ;  /* 0x01000000020e7b82 */ /* 0x0007220000000a00 */
[----:B------:R-:W1:Y:S01]  /*6900*/  LDCU.64 UR6, c[0x4][0x88] ;  /* 0x01001100ff0677ac */ /* 0x000e620008000a00 */
[----:B------:R-:W-:Y:S01]  /*6910*/  IMAD.MOV.U32 R13, RZ, RZ, RZ ;  /* 0x000000ffff0d7224 */ /* 0x000fe200078e00ff */
[----:B------:R-:W1:Y:S01]  /*6920*/  LDCU.64 UR4, c[0x4][0x8] ;  /* 0x01000100ff0477ac */ /* 0x000e620008000a00 */
[----:B--2---:R-:W-:Y:S01]  /*6930*/  MOV R5, UR9 ;  /* 0x0000000900057c02 */ /* 0x004fe20008000f00 */
[----:B------:R-:W-:Y:S01]  /*6940*/  IMAD.U32 R4, RZ, RZ, UR8 ;  /* 0x00000008ff047e24 */ /* 0x000fe2000f8e00ff */
[----:B-1----:R-:W-:Y:S01]  /*6950*/  MOV R7, UR7 ;  /* 0x0000000700077c02 */ /* 0x002fe20008000f00 */
[----:B------:R-:W-:Y:S01]  /*6960*/  IMAD.U32 R6, RZ, RZ, UR6 ;  /* 0x00000006ff067e24 */ /* 0x000fe2000f8e00ff */
[----:B------:R-:W-:Y:S01]  /*6970*/  MOV R11, UR5 ;  /* 0x00000005000b7c02 */ /* 0x000fe20008000f00 */
[----:B------:R-:W-:Y:S02]  /*6980*/  IMAD.U32 R10, RZ, RZ, UR4 ;  /* 0x00000004ff0a7e24 */ /* 0x000fe4000f8e00ff */
[----:B------:R-:W-:Y:S07]  /*6990*/  LEPC R20, `(.L_x_107) ;  /* 0x000000001014794e */ /* 0x000fee0000000000 */
[----:B---345:R-:W-:Y:S05]  /*69a0*/  CALL.ABS.NOINC R14 ;  /* 0x000000000e007343 */ /* 0x038fea0003c00000 */
.L_x_107:
[----:B------:R-:W1:Y:S01]  /*69b0*/  LDCU.64 UR8, c[0x4][0x80] ;  /* 0x01001000ff0877ac */ /* 0x000e620008000a00 */
[----:B------:R-:W2:Y:S01]  /*69c0*/  LDC.64 R2, c[0x4][R2] ;  /* 0x0100000002027b82 */ /* 0x000ea20000000a00 */
[----:B------:R-:W-:Y:S02]  /*69d0*/  HFMA2 R12, -RZ, RZ, 0, 5.9604644775390625e-08 ;  /* 0x00000001ff0c7431 */ /* 0x000fe400000001ff */
[----:B------:R-:W-:Y:S02]  /*69e0*/  IMAD.MOV.U32 R8, RZ, RZ, 0x70 ;  /* 0x00000070ff087424 */ /* 0x000fe400078e00ff */
[----:B------:R-:W-:Y:S01]  /*69f0*/  IMAD.MOV.U32 R13, RZ, RZ, RZ ;  /* 0x000000ffff0d7224 */ /* 0x000fe200078e00ff */
[----:B------:R-:W3:Y:S01]  /*6a00*/  LDCU.64 UR6, c[0x4][0x88] ;  /* 0x01001100ff0677ac */ /* 0x000ee20008000a00 */
[----:B------:R-:W4:Y:S01]  /*6a10*/  LDCU.64 UR4, c[0x4][0x8] ;  /* 0x01000100ff0477ac */ /* 0x000f220008000a00 */
[----:B-1----:R-:W-:Y:S02]  /*6a20*/  MOV R4, UR8 ;  /* 0x0000000800047c02 */ /* 0x002fe40008000f00 */
[----:B------:R-:W-:Y:S02]  /*6a30*/  MOV R5, UR9 ;  /* 0x0000000900057c02 */ /* 0x000fe40008000f00 */
[----:B---3--:R-:W-:Y:S01]  /*6a40*/  MOV R7, UR7 ;  /* 0x0000000700077c02 */ /* 0x008fe20008000f00 */
[----:B------:R-:W-:Y:S01]  /*6a50*/  IMAD.U32 R6, RZ, RZ, UR6 ;  /* 0x00000006ff067e24 */ /* 0x000fe2000f8e00ff */
[----:B----4-:R-:W-:Y:S01]  /*6a60*/  MOV R11, UR5 ;  /* 0x00000005000b7c02 */ /* 0x010fe20008000f00 */
[----:B------:R-:W-:Y:S02]  /*6a70*/  IMAD.U32 R10, RZ, RZ, UR4 ;  /* 0x00000004ff0a7e24 */ /* 0x000fe4000f8e00ff */
[----:B------:R-:W-:Y:S07]  /*6a80*/  LEPC R20, `(.L_x_106) ;  /* 0x000000001014794e */ /* 0x000fee0000000000 */
[----:B--2---:R-:W-:Y:S05]  /*6a90*/  CALL.ABS.NOINC R2 ;  /* 0x0000000002007343 */ /* 0x004fea0003c00000 */
.L_x_106:
[----:B------:R-:W-:Y:S05]  /*6aa0*/  BSYNC.RECONVERGENT B6 ;  /* 0x0000000000067941 */ /* 0x000fea0003800200 */
.L_x_105:
[----:B------:R-:W-:Y:S01]  /*6ab0*/  R2UR UR5, R68 ;  /* 0x00000000440572ca */ /* 0x000fe200000e0000 */
[----:B------:R-:W-:Y:S01]  /*6ac0*/  UISETP.NE.AND UP2, UPT, UR63, URZ, UPT ;  /* 0x000000ff3f00728c */ /* 0x000fe2000bf45270 */
[----:B------:R-:W-:Y:S02]  /*6ad0*/  R2UR UR4, R67 ;  /* 0x00000000430472ca */ /* 0x000fe400000e0000 */
[----:B------:R-:W-:Y:S02]  /*6ae0*/  ISETP.NE.U32.AND P4, PT, R50, RZ, PT ;  /* 0x000000ff3200720c */ /* 0x000fe40003f85070 */
[----:B------:R-:W-:Y:S02]  /*6af0*/  ISETP.NE.U32.AND P2, PT, RZ, UR56, PT ;  /* 0x00000038ff007c0c */ /* 0x000fe4000bf45070 */
[----:B------:R-:W-:Y:S02]  /*6b00*/  PLOP3.LUT P1, PT, PT, PT, UP2, 0x80, 0x8 ;  /* 0x000000000008781c */ /* 0x000fe40003f2f028 */
[----:B------:R-:W-:Y:S02]  /*6b10*/  ISETP.NE.AND.EX P4, PT, R51, RZ, PT, P4 ;  /* 0x000000ff3300720c */ /* 0x000fe40003f85340 */
[----:B------:R-:W-:Y:S01]  /*6b20*/  ISETP.NE.AND.EX P2, PT, RZ, UR57, PT, P2 ;  /* 0x00000039ff007c0c */ /* 0x000fe2000bf45320 */
[----:B------:R-:W-:Y:S04]  /*6b30*/  UISETP.NE.U32.AND UP0, UPT, UR5, URZ, UPT ;  /* 0x000000ff0500728c */ /* 0x000fe8000bf05070 */
[----:B------:R-:W-:Y:S02]  /*6b40*/  UISETP.NE.AND.EX UP1, UPT, UR4, URZ, UPT, UP0 ;  /* 0x000000ff0400728c */ /* 0x000fe4000bf25300 */
[----:B------:R-:W-:Y:S02]  /*6b50*/  UPLOP3.LUT UP0, UPT, UPT, UPT, UPT, 0x40, 0x4 ;  /* 0x000000000004789c */ /* 0x000fe40003f0e870 */
[----:B------:R-:W-:Y:S06]  /*6b60*/  @UP2 UPLOP3.LUT UP0, UPT, UPT, UPT, UP1, 0x80, 0x8 ;  /* 0x000000000008289c */ /* 0x000fec0003f0f010 */
[----:B------:R-:W-:Y:S01]  /*6b70*/  PLOP3.LUT P0, PT, PT, PT, UP0, 0x80, 0x8 ;  /* 0x000000000008781c */ /* 0x000fe20003f0f008 */
[----:B------:R-:W-:Y:S01]  /*6b80*/  @!UPT UIADD3 URZ, UPT, UPT, URZ, URZ, URZ ;  /* 0x000000fffffff290 */ /* 0x000fe2000fffe0ff */
[----:B------:R-:W-:Y:S11]  /*6b90*/  BRA.U !UP1, `(.L_x_108) ;  /* 0x0000000109407547 */ /* 0x000ff6000b800000 */
[----:B------:R-:W-:Y:S01]  /*6ba0*/  UISETP.NE.U32.AND UP0, UPT, UR56, URZ, UPT ;  /* 0x000000ff3800728c */ /* 0x000fe2000bf05070 */
[----:B------:R-:W-:Y:S01]  /*6bb0*/  R2UR UR6, R68 ;  /* 0x00000000440672ca */ /* 0x000fe200000e0000 */
[----:B------:R-:W2:Y:S01]  /*6bc0*/  LDCU.64 UR8, c[0x0][0x358] ;  /* 0x00006b00ff0877ac */ /* 0x000ea20008000a00 */
[----:B------:R-:W-:Y:S02]  /*6bd0*/  HFMA2 R26, -RZ, RZ, 0, 5.9604644775390625e-08 ;  /* 0x00000001ff1a7431 */ /* 0x000fe400000001ff */
[----:B-1----:R-:W-:Y:S01]  /*6be0*/  IMAD.MOV.U32 R0, RZ, RZ, 0x1 ;  /* 0x00000001ff007424 */ /* 0x002fe200078e00ff */
[----:B------:R-:W-:Y:S06]  /*6bf0*/  UISETP.NE.AND.EX UP0, UPT, UR57, URZ, UPT, UP0 ;  /* 0x000000ff3900728c */ /* 0x000fec000bf05300 */
[----:B------:R-:W-:Y:S05]  /*6c00*/  PLOP3.LUT P3, PT, PT, PT, UP0, 0x80, 0x8 ;  /* 0x000000000008781c */ /* 0x000fea0003f6f008 */
[----:B------:R-:W1:Y:S01]  /*6c10*/  @UP0 LDCU.64 UR4, c[0x0][0x888] ;  /* 0x00011100ff0407ac */ /* 0x000e620008000a00 */
[----:B------:R-:W-:Y:S07]  /*6c20*/  @UP0 UIMAD UR6, UR60, UR6, URZ ;  /* 0x000000063c0602a4 */ /* 0x000fee000f8e02ff */
[----:B------:R-:W-:Y:S01]  /*6c30*/  @!P3 PRMT R26, R0, 0x7610, R26 ;  /* 0x00007610001ab816 */ /* 0x000fe2000000001a */
[----:B-1----:R-:W-:Y:S06]  /*6c40*/  @UP0 UIMAD.WIDE UR4, UR6, 0x4, UR4 ;  /* 0x00000004060408a5 */ /* 0x002fec000f8e0204 */
[----:B------:R-:W-:Y:S02]  /*6c50*/  IMAD.U32 R2, RZ, RZ, UR4 ;  /* 0x00000004ff027e24 */ /* 0x000fe4000f8e00ff */
[----:B------:R-:W-:Y:S03]  /*6c60*/  IMAD.U32 R3, RZ, RZ, UR5 ;  /* 0x00000005ff037e24 */ /* 0x000fe6000f8e00ff */
[----:B------:R-:W1:Y:S02]  /*6c70*/  @!UP0 LDCU UR4, c[0x0][0x880] ;  /* 0x00011000ff0487ac */ /* 0x000e640008000800 */
[----:B--2--5:R2:W5:Y:S02]  /*6c80*/  @P3 LDG.E R27, desc[UR8][R2.64] ;  /* 0x00000008021b3981 */ /* 0x024564000c1e1900 */
[----:B-12---:R-:W-:Y:S02]  /*6c90*/  @!P3 MOV R27, UR4 ;  /* 0x00000004001bbc02 */ /* 0x006fe40008000f00 */
.L_x_108:
[----:B------:R-:W-:Y:S05]  /*6ca0*/  @!P4 BRA `(.L_x_109) ;  /* 0x000000000024c947 */ /* 0x000fea0003800000 */
[----:B------:R-:W-:Y:S01]  /*6cb0*/  ISETP.NE.U32.AND P3, PT, R48, RZ, PT ;  /* 0x000000ff3000720c */ /* 0x000fe20003f65070 */
[----:B------:R-:W2:Y:S03]  /*6cc0*/  LDCU.64 UR4, c[0x0][0x358] ;  /* 0x00006b00ff0477ac */ /* 0x000ea60008000a00 */
[----:B------:R-:W-:Y:S11]  /*6cd0*/  ISETP.NE.AND.EX P3, PT, R49, RZ, PT, P3 ;  /* 0x000000ff3100720c */ /* 0x000ff60003f65330 */
[----:B------:R-:W-:Y:S02]  /*6ce0*/  @!UPT UIADD3 URZ, UPT, UPT, URZ, URZ, URZ ;  /* 0x000000fffffff290 */ /* 0x000fe4000fffe0ff */
[----:B------:R-:W3:Y:S01]  /*6cf0*/  @P3 LDC.64 R2, c[0x0][0x8a8] ;  /* 0x00022a00ff023b82 */ /* 0x000ee20000000a00 */
[----:B-1----:R-:W-:Y:S04]  /*6d00*/  @P3 IMAD R0, R50, UR60, RZ ;  /* 0x0000003c32003c24 */ /* 0x002fe8000f8e02ff */
[----:B---3--:R-:W-:Y:S05]  /*6d10*/  @P3 IMAD.WIDE R2, R0, 0x4, R2 ;  /* 0x0000000400023825 */ /* 0x008fea00078e0202 */
[----:B--2--5:R2:W5:Y:S02]  /*6d20*/  @P3 LDG.E R24, desc[UR4][R2.64] ;  /* 0x0000000402183981 */ /* 0x024564000c1e1900 */
[----:B--2---:R-:W3:Y:S02]  /*6d30*/  @!P3 LDC R24, c[0x0][0x8a0] ;  /* 0x00022800ff18bb82 */ /* 0x004ee40000000800 */
.L_x_109:
[----:B-----5:R-:W-:Y:S01]  /*6d40*/  FSETP.NEU.AND P3, PT, R27, RZ, PT ;  /* 0x000000ff1b00720b */ /* 0x020fe20003f6d000 */
[----:B------:R-:W-:Y:S01]  /*6d50*/  BSSY B1, `(.L_x_110) ;  /* 0x0000039000017945 */ /* 0x000fe20003800000 */
[----:B------:R-:W-:Y:S01]  /*6d60*/  SEL R3, RZ, 0xffffffff, P2 ;  /* 0xffffffffff037807 */ /* 0x000fe20001000000 */
[----:B------:R-:W-:Y:S01]  /*6d70*/  IMAD.MOV.U32 R72, RZ, RZ, 0x1 ;  /* 0x00000001ff487424 */ /* 0x000fe200078e00ff */
[----:B------:R-:W-:Y:S01]  /*6d80*/  @P1 LOP3.LUT P2, RZ, R26, 0xff, RZ, 0xc0, !PT ;  /* 0x000000ff1aff1812 */ /* 0x000fe2000784c0ff */
[C---:B------:R-:W-:Y:S01]  /*6d90*/  IMAD R25, R22.reuse, 0x40, R23 ;  /* 0x0000004016197824 */ /* 0x040fe200078e0217 */
[----:B-1----:R-:W-:Y:S01]  /*6da0*/  @P1 SEL R0, RZ, 0xffffffff, P3 ;  /* 0xffffffffff001807 */ /* 0x002fe20001800000 */
[----:B------:R-:W-:Y:S01]  /*6db0*/  IMAD R58, R65, -0x10, R63 ;  /* 0xfffffff0413a7824 */ /* 0x000fe200078e023f */
[----:B------:R-:W-:Y:S01]  /*6dc0*/  LOP3.LUT R61, R61, 0x1, RZ, 0x3c, !PT ;  /* 0x000000013d3d7812 */ /* 0x000fe200078e3cff */
[----:B------:R-:W-:Y:S01]  /*6dd0*/  IMAD.MOV.U32 R71, RZ, RZ, RZ ;  /* 0x000000ffff477224 */ /* 0x000fe200078e00ff */
[C---:B------:R-:W-:Y:S02]  /*6de0*/  @P0 SEL R0, R3.reuse, R0, !P2 ;  /* 0x0000000003000207 */ /* 0x040fe40005000000 */
[----:B------:R-:W-:Y:S02]  /*6df0*/  CS2R R46, SRZ ;  /* 0x00000000002e7805 */ /* 0x000fe4000001ff00 */
[----:B------:R-:W-:Y:S02]  /*6e00*/  LEA R70, R22, UR43, 0x3 ;  /* 0x0000002b16467c11 */ /* 0x000fe4000f8e18ff */
[----:B------:R-:W-:Y:S02]  /*6e10*/  CS2R R44, SRZ ;  /* 0x00000000002c7805 */ /* 0x000fe4000001ff00 */
[----:B------:R-:W-:Y:S02]  /*6e20*/  @P1 LOP3.LUT R0, R0, 0x1, RZ, 0xc0, !PT ;  /* 0x0000000100001812 */ /* 0x000fe400078ec0ff */
[----:B------:R-:W-:Y:S02]  /*6e30*/  CS2R R42, SRZ ;  /* 0x00000000002a7805 */ /* 0x000fe4000001ff00 */
[----:B------:R-:W-:Y:S02]  /*6e40*/  PLOP3.LUT P2, PT, PT, PT, UP1, 0x80, 0x8 ;  /* 0x000000000008781c */ /* 0x000fe40003f4f018 */
[----:B------:R-:W-:Y:S02]  /*6e50*/  CS2R R40, SRZ ;  /* 0x0000000000287805 */ /* 0x000fe4000001ff00 */
[----:B------:R-:W-:Y:S02]  /*6e60*/  ISETP.NE.U32.OR P5, PT, R0, 0x1, !P1 ;  /* 0x000000010000780c */ /* 0x000fe40004fa5470 */
[----:B------:R-:W-:Y:S02]  /*6e70*/  CS2R R38, SRZ ;  /* 0x0000000000267805 */ /* 0x000fe4000001ff00 */
[----:B------:R-:W-:Y:S02]  /*6e80*/  LOP3.LUT P4, R56, R26, 0xff, RZ, 0xc0, !PT ;  /* 0x000000ff1a387812 */ /* 0x000fe4000788c0ff */
[----:B------:R-:W-:Y:S02]  /*6e90*/  CS2R R36, SRZ ;  /* 0x0000000000247805 */ /* 0x000fe4000001ff00 */
[----:B------:R-:W-:Y:S02]  /*6ea0*/  SEL R2, RZ, 0xffffffff, P3 ;  /* 0xffffffffff027807 */ /* 0x000fe40001800000 */
[----:B------:R-:W-:Y:S02]  /*6eb0*/  CS2R R34, SRZ ;  /* 0x0000000000227805 */ /* 0x000fe4000001ff00 */
[----:B------:R-:W-:Y:S02]  /*6ec0*/  P2R R69, PR, RZ, 0x20 ;  /* 0x00000020ff457803 */ /* 0x000fe40000000000 */
[----:B------:R-:W-:Y:S02]  /*6ed0*/  CS2R R32, SRZ ;  /* 0x0000000000207805 */ /* 0x000fe4000001ff00 */
[----:B------:R-:W-:Y:S02]  /*6ee0*/  @P2 SEL R2, R3, R2, !P4 ;  /* 0x0000000203022207 */ /* 0x000fe40006000000 */
[----:B------:R-:W-:Y:S02]  /*6ef0*/  @P5 SHF.L.U32 R0, R61, 0x1f, RZ ;  /* 0x0000001f3d005819 */ /* 0x000fe400000006ff */
[----:B------:R-:W-:Y:S02]  /*6f00*/  LOP3.LUT R2, R2, 0x1, RZ, 0xc0, !PT ;  /* 0x0000000102027812 */ /* 0x000fe400078ec0ff */
[----:B------:R1:W2:Y:S02]  /*6f10*/  @P5 SYNCS.PHASECHK.TRANS64.TRYWAIT P1, [UR43+0x20], R0 ;  /* 0x00002000ff0055a7 */ /* 0x0002a4000802112b */
[----:B------:R-:W-:Y:S04]  /*6f20*/  ISETP.NE.U32.AND P2, PT, R2, 0x1, PT ;  /* 0x000000010200780c */ /* 0x000fe80003f45070 */
[----:B------:R-:W-:Y:S02]  /*6f30*/  P2R R73, PR, RZ, 0x4 ;  /* 0x00000004ff497803 */ /* 0x000fe40000000000 */
[----:B-1----:R-:W-:Y:S04]  /*6f40*/  SHF.L.U32 R0, R60, 0x1f, RZ ;  /* 0x0000001f3c007819 */ /* 0x002fe800000006ff */
[----:B------:R1:W4:Y:S01]  /*6f50*/  SYNCS.PHASECHK.TRANS64.TRYWAIT P0, [R70+URZ+0x90], R0 ;  /* 0x00009000460075a7 */ /* 0x00032200080011ff */
[----:B--2---:R-:W-:Y:S01]  /*6f60*/  @P5 SEL R72, RZ, 0x1, !P1 ;  /* 0x00000001ff485807 */ /* 0x004fe20004800000 */
[----:B-1----:R-:W-:Y:S06]  /*6f70*/  @!P5 BRA `(.L_x_111) ;  /* 0x000000000058d947 */ /* 0x002fec0003800000 */
[----:B------:R-:W-:Y:S01]  /*6f80*/  IMAD.MOV.U32 R46, RZ, RZ, RZ ;  /* 0x000000ffff2e7224 */ /* 0x000fe200078e00ff */
[----:B------:R-:W-:Y:S01]  /*6f90*/  ISETP.NE.AND P1, PT, R72, RZ, PT ;  /* 0x000000ff4800720c */ /* 0x000fe20003f25270 */
[----:B------:R-:W-:Y:S01]  /*6fa0*/  BSSY B0, `(.L_x_112) ;  /* 0x000000c000007945 */ /* 0x000fe20003800000 */
[----:B------:R-:W-:Y:S02]  /*6fb0*/  CS2R R34, SRZ ;  /* 0x0000000000227805 */ /* 0x000fe4000001ff00 */
[----:B------:R-:W-:Y:S02]  /*6fc0*/  CS2R R32, SRZ ;  /* 0x0000000000207805 */ /* 0x000fe4000001ff00 */
[----:B------:R-:W-:Y:S02]  /*6fd0*/  CS2R R38, SRZ ;  /* 0x0000000000267805 */ /* 0x000fe4000001ff00 */
[----:B------:R-:W-:Y:S02]  /*6fe0*/  CS2R R36, SRZ ;  /* 0x0000000000247805 */ /* 0x000fe4000001ff00 */
[----:B------:R-:W-:Y:S02]  /*6ff0*/  CS2R R42, SRZ ;  /* 0x00000000002a7805 */ /* 0x000fe4000001ff00 */
[----:B------:R-:W-:Y:S02]  /*7000*/  CS2R R40, SRZ ;  /* 0x0000000000287805 */ /* 0x000fe4000001ff00 */
[----:B------:R-:W-:Y:S01]  /*7010*/  CS2R R44, SRZ ;  /* 0x00000000002c7805 */ /* 0x000fe2000001ff00 */
[----:B------:R-:W-:Y:S06]  /*7020*/  @P1 BRA `(.L_x_113) ;  /* 0x00000000000c1947 */ /* 0x000fec0003800000 */
[----:B------:R-:W-:Y:S04]  /*7030*/  SHF.L.U32 R3, R61, 0x1f, RZ ;  /* 0x0000001f3d037819 */ /* 0x000fe800000006ff */
[----:B------:R-:W1:Y:S02]  /*7040*/  SYNCS.PHASECHK.TRANS64.TRYWAIT P1, [UR43+0x20], R3 ;  /* 0x00002003ff0075a7 */ /* 0x000e64000802112b */
[----:B-1----:R-:W-:Y:S05]  /*7050*/  @!P1 BRA `(.L_x_114) ;  /* 0x00000028009c9947 */ /* 0x002fea0003800000 */
.L_x_113:
[----:B------:R-:W-:Y:S05]  /*7060*/  BSYNC B0 ;  /* 0x0000000000007941 */ /* 0x000fea0003800000 */
.L_x_112:
[----:B------:R-:W-:Y:S01]  /*7070*/  ISETP.NE.AND P1, PT, R73, RZ, PT ;  /* 0x000000ff4900720c */ /* 0x000fe20003f25270 */
[----:B------:R-:W-:Y:S11]  /*7080*/  HFMA2 R71, -RZ, RZ, 0, 5.9604644775390625e-08 ;  /* 0x00000001ff477431 */ /* 0x000ff600000001ff */
[----:B------:R-:W-:Y:S01]  /*7090*/  @!UPT UIADD3 URZ, UPT, UPT, URZ, URZ, URZ ;  /* 0x000000fffffff290 */ /* 0x000fe2000fffe0ff */
[----:B------:R2:W1:Y:S04]  /*70a0*/  @P1 LDS.128 R32, [R64] ;  /* 0x0000000040201984 */ /* 0x0004680000000c00 */
[----:B------:R2:W1:Y:S04]  /*70b0*/  @P1 LDS.128 R36, [R63+0x10] ;  /* 0x000010003f241984 */ /* 0x0004680000000c00 */
[----:B------:R2:W1:Y:S04]  /*70c0*/  @P1 LDS.128 R40, [R62+0x20] ;  /* 0x000020003e281984 */ /* 0x0004680000000c00 */
[----:B------:R2:W1:Y:S02]  /*70d0*/  @P1 LDS.128 R44, [R58+0x30] ;  /* 0x000030003a2c1984 */ /* 0x0004640000000c00 */
.L_x_111:
[----:B------:R-:W-:Y:S05]  /*70e0*/  BSYNC B1 ;  /* 0x0000000000017941 */ /* 0x000fea0003800000 */
.L_x_110:
[----:B-1----:R-:W-:Y:S04]  /*70f0*/  SHF.R.U32.HI R2, RZ, 0x15, R25 ;  /* 0x00000015ff027819 */ /* 0x002fe80000011619 */
[----:B------:R-:W-:Y:S01]  /*7100*/  LOP3.LUT P1, RZ, R2, 0x3, R52, 0x48, !PT ;  /* 0x0000000302ff7812 */ /* 0x000fe20007824834 */
[----:B------:R-:W-:Y:S01]  /*7110*/  @!UPT UIADD3 URZ, UPT, UPT, URZ, URZ, URZ ;  /* 0x000000fffffff290 */ /* 0x000fe2000fffe0ff */
[----:B----4-:R-:W-:Y:S11]  /*7120*/  @P0 BRA `(.L_x_115) ;  /* 0x0000000000080947 */ /* 0x010ff60003800000 */
[----:B------:R-:W1:Y:S02]  /*7130*/  SYNCS.PHASECHK.TRANS64.TRYWAIT P0, [R70+URZ+0x90], R0 ;  /* 0x00009000460075a7 */ /* 0x000e6400080011ff */
[----:B-1----:R-:W-:Y:S05]  /*7140*/  @!P0 BRA `(.L_x_116) ;  /* 0x0000002800788947 */ /* 0x002fea0003800000 */
.L_x_115:
[----:B------:R-:W-:Y:S05]  /*7150*/  @!P1 BRA `(.L_x_117) ;  /* 0x0000000000409947 */ /* 0x000fea0003800000 */
[----:B------:R-:W4:Y:S01]  /*7160*/  LDCU.64 UR8, c[0x4][0x70] ;  /* 0x01000e00ff0877ac */ /* 0x000f220008000a00 */
[----:B------:R-:W-:Y:S01]  /*7170*/  MOV R3, 0x0 ;  /* 0x0000000000037802 */ /* 0x000fe20000000f00 */
[----:B------:R-:W-:Y:S02]  /*7180*/  HFMA2 R12, -RZ, RZ, 0, 5.9604644775390625e-08 ;  /* 0x00000001ff0c7431 */ /* 0x000fe400000001ff */
[----:B------:R-:W-:Y:S02]  /*7190*/  IMAD.MOV.U32 R8, RZ, RZ, 0x192 ;  /* 0x00000192ff087424 */ /* 0x000fe400078e00ff */
[----:B------:R-:W-:Y:S01]  /*71a0*/  IMAD.MOV.U32 R13, RZ, RZ, RZ ;  /* 0x000000ffff0d7224 */ /* 0x000fe200078e00ff */
[----:B------:R-:W5:Y:S01]  /*71b0*/  LDCU.64 UR6, c[0x4][0x78] ;  /* 0x01000f00ff0677ac */ /* 0x000f620008000a00 */
[----:B------:R-:W1:Y:S01]  /*71c0*/  LDC.64 R2, c[0x4][R3] ;  /* 0x0100000003027b82 */ /* 0x000e620000000a00 */
[----:B------:R-:W2:Y:S01]  /*71d0*/  LDCU.64 UR4, c[0x4][0x10] ;  /* 0x01000200ff0477ac */ /* 0x000ea20008000a00 */
[----:B----4-:R-:W-:Y:S01]  /*71e0*/  MOV R5, UR9 ;  /* 0x0000000900057c02 */ /* 0x010fe20008000f00 */
[----:B------:R-:W-:Y:S01]  /*71f0*/  IMAD.U32 R4, RZ, RZ, UR8 ;  /* 0x00000008ff047e24 */ /* 0x000fe2000f8e00ff */
[----:B-----5:R-:W-:Y:S01]  /*7200*/  MOV R7, UR7 ;  /* 0x0000000700077c02 */ /* 0x020fe20008000f00 */
[----:B------:R-:W-:Y:S01]  /*7210*/  IMAD.U32 R6, RZ, RZ, UR6 ;  /* 0x00000006ff067e24 */ /* 0x000fe2000f8e00ff */
[----:B--2---:R-:W-:Y:S01]  /*7220*/  MOV R11, UR5 ;  /* 0x00000005000b7c02 */ /* 0x004fe20008000f00 */
[----:B------:R-:W-:Y:S02]  /*7230*/  IMAD.U32 R10, RZ, RZ, UR4 ;  /* 0x00000004ff0a7e24 */ /* 0x000fe4000f8e00ff */
[----:B------:R-:W-:Y:S07]  /*7240*/  LEPC R20, `(.L_x_117) ;  /* 0x000000001014794e */ /* 0x000fee0000000000 */
[----:B-1-3--:R-:W-:Y:S05]  /*7250*/  CALL.ABS.NOINC R2 ;  /* 0x0000000002007343 */ /* 0x00afea0003c00000 */
.L_x_117:
[----:B------:R-:W-:Y:S05]  /*7260*/  WARPSYNC.ALL ;  /* 0x0000000000007948 */ /* 0x000fea0003800000 */
[----:B------:R-:W-:Y:S01]  /*7270*/  R2UR UR4, R25 ;  /* 0x00000000190472ca */ /* 0x000fe200000e0000 */
[----:B------:R-:W-:Y:S01]  /*7280*/  BSSY.RECONVERGENT B0, `(.L_x_118) ;  /* 0x0000039000007945 */ /* 0x000fe20003800200 */
[----:B------:R-:W-:Y:S11]  /*7290*/  ISETP.NE.AND P0, PT, R66, RZ, PT ;  /* 0x000000ff4200720c */ /* 0x000ff60003f05270 */
[----:B------:R-:W1:Y:S02]  /*72a0*/  LDTM.x16 R4, tmem[UR4] ;  /* 0x00000004000479ee */ /* 0x000e640008240000 */
[C---:B-1-3--:R-:W-:Y:S01]  /*72b0*/  FMUL R0, R24.reuse, R4 ;  /* 0x0000000418007220 */ /* 0x04afe20000400000 */
[C---:B------:R-:W-:Y:S01]  /*72c0*/  FMUL R2, R24.reuse, R5 ;  /* 0x0000000518027220 */ /* 0x040fe20000400000 */
[C---:B------:R-:W-:Y:S01]  /*72d0*/  FMUL R3, R24.reuse, R6 ;  /* 0x0000000618037220 */ /* 0x040fe20000400000 */
[C---:B------:R-:W-:Y:S01]  /*72e0*/  FMUL R7, R24.reuse, R7 ;  /* 0x0000000718077220 */ /* 0x040fe20000400000 */
[C---:B------:R-:W-:Y:S01]  /*72f0*/  FFMA R28, R27.reuse, R32, R0 ;  /* 0x000000201b1c7223 */ /* 0x040fe20000000000 */
        /* <DEDUP_REMOVED lines=10> */
[----:B------:R1:W-:Y:S01]  /*73a0*/  STS.128 [R64], R28 ;  /* 0x0000001c40007388 */ /* 0x0003e20000000c00 */
        /* <DEDUP_REMOVED lines=8> */
[----:B------:R1:W-:Y:S01]  /*7430*/  STS.128 [R63+0x10], R4 ;  /* 0x000010043f007388 */ /* 0x0003e20000000c00 */
[C---:B------:R-:W-:Y:S01]  /*7440*/  FMUL R13, R24.reuse, R17 ;  /* 0x00000011180d7220 */ /* 0x040fe20000400000 */
[C---:B------:R-:W-:Y:S01]  /*7450*/  FFMA R10, R27.reuse, R42, R10 ;  /* 0x0000002a1b0a7223 */ /* 0x040fe2000000000a */
[C---:B------:R-:W-:Y:S01]  /*7460*/  FMUL R14, R24.reuse, R18 ;  /* 0x00000012180e7220 */ /* 0x040fe20000400000 */
[C---:B------:R-:W-:Y:S01]  /*7470*/  FFMA R11, R27.reuse, R43, R15 ;  /* 0x0000002b1b0b7223 */ /* 0x040fe2000000000f */
[----:B------:R-:W-:Y:S01]  /*7480*/  FMUL R19, R24, R19 ;  /* 0x0000001318137220 */ /* 0x000fe20000400000 */
[C---:B------:R-:W-:Y:S01]  /*7490*/  FFMA R12, R27.reuse, R44, R12 ;  /* 0x0000002c1b0c7223 */ /* 0x040fe2000000000c */
[C---:B------:R-:W-:Y:S01]  /*74a0*/  FFMA R13, R27.reuse, R45, R13 ;  /* 0x0000002d1b0d7223 */ /* 0x040fe2000000000d */
[C---:B------:R-:W-:Y:S01]  /*74b0*/  FFMA R14, R27.reuse, R46, R14 ;  /* 0x0000002e1b0e7223 */ /* 0x040fe2000000000e */
[----:B------:R1:W-:Y:S01]  /*74c0*/  STS.128 [R62+0x20], R8 ;  /* 0x000020083e007388 */ /* 0x0003e20000000c00 */
[----:B------:R-:W-:Y:S05]  /*74d0*/  FFMA R15, R27, R47, R19 ;  /* 0x0000002f1b0f7223 */ /* 0x000fea0000000013 */
[----:B------:R1:W-:Y:S01]  /*74e0*/  STS.128 [R58+0x30], R12 ;  /* 0x0000300c3a007388 */ /* 0x0003e20000000c00 */
[----:B------:R-:W-:Y:S01]  /*74f0*/  @!PT LDS RZ, [RZ] ;  /* 0x00000000fffff984 */ /* 0x000fe20000000800 */
[----:B------:R-:W-:Y:S01]  /*7500*/  @!PT LDS RZ, [RZ] ;  /* 0x00000000fffff984 */ /* 0x000fe20000000800 */
[----:B------:R-:W-:Y:S01]  /*7510*/  @!PT LDS RZ, [RZ] ;  /* 0x00000000fffff984 */ /* 0x000fe20000000800 */
[----:B------:R-:W-:Y:S01]  /*7520*/  @!PT LDS RZ, [RZ] ;  /* 0x00000000fffff984 */ /* 0x000fe20000000800 */
[----:B------:R3:W-:Y:S06]  /*7530*/  MEMBAR.ALL.CTA ;  /* 0x0000000000007992 */ /* 0x0007ec0000008000 */
[----:B---3--:R-:W3:Y:S02]  /*7540*/  FENCE.VIEW.ASYNC.S ;  /* 0x00000000000073c6 */ /* 0x008ee40000000000 */
[----:B---3--:R-:W-:Y:S06]  /*7550*/  BAR.SYNC.DEFER_BLOCKING 0x1, 0x80 ;  /* 0x0042000000007b1d */ /* 0x008fec0000010000 */
[----:B------:R-:W-:Y:S05]  /*7560*/  @P0 BRA `(.L_x_119) ;  /* 0x0000000000280947 */ /* 0x000fea0003800000 */
[----:B------:R-:W3:Y:S01]  /*7570*/  LDCU.64 UR6, c[0x0][0x348] ;  /* 0x00006900ff0677ac */ /* 0x000ee20008000a00 */
[----:B------:R-:W-:Y:S01]  /*7580*/  UIADD3 UR4, UPT, UPT, UR43, 0x200, URZ ;  /* 0x000002002b047890 */ /* 0x000fe2000fffe0ff */
[----:B------:R-:W-:Y:S05]  /*7590*/  UMOV UR51, UR60 ;  /* 0x0000003c00337c82 */ /* 0x000fea0008000000 */
[----:B------:R-:W-:Y:S04]  /*75a0*/  MOV R55, UR4 ;  /* 0x0000000400377c02 */ /* 0x000fe80008000f00 */
[----:B------:R-:W-:Y:S01]  /*75b0*/  R2UR UR48, R55 ;  /* 0x00000000373072ca */ /* 0x000fe200000e0000 */
[----:B---3--:R-:W-:Y:S04]  /*75c0*/  UIADD3 UR4, UP0, UPT, UR6, 0x680, URZ ;  /* 0x0000068006047890 */ /* 0x008fe8000ff1e0ff */
[----:B------:R-:W-:Y:S09]  /*75d0*/  UIADD3.X UR5, UPT, UPT, URZ, UR7, URZ, UP0, !UPT ;  /* 0x00000007ff057290 */ /* 0x000ff200087fe4ff */
[----:B------:R3:W-:Y:S01]  /*75e0*/  UTMASTG.3D [UR48], [UR4] ;  /* 0x00000030040073b5 */ /* 0x0007e20008010000 */
[----:B------:R0:W-:Y:S01]  /*75f0*/  UTMACMDFLUSH ;  /* 0x00000000000079b7 */ /* 0x0001e20000000000 */
[----:B---3--:R-:W-:Y:S04]  /*7600*/  DEPBAR.LE SB0, 0x1 ;  /* 0x000080400000791a */ /* 0x008fe80000000000 */
.L_x_119:
[----:B------:R-:W-:Y:S05]  /*7610*/  BSYNC.RECONVERGENT B0 ;  /* 0x0000000000007941 */ /* 0x000fea0003800200 */
.L_x_118:
[----:B------:R-:W-:Y:S01]  /*7620*/  BAR.SYNC.DEFER_BLOCKING 0x1, 0x80 ;  /* 0x0042000000007b1d */ /* 0x000fe20000010000 */
[----:B------:R-:W-:Y:S01]  /*7630*/  ISETP.NE.AND P1, PT, R69, RZ, PT ;  /* 0x000000ff4500720c */ /* 0x000fe20003f25270 */
[----:B------:R-:W-:Y:S01]  /*7640*/  UISETP.NE.AND UP0, UPT, UR46, URZ, UPT ;  /* 0x000000ff2e00728c */ /* 0x000fe2000bf05270 */
[----:B------:R-:W-:Y:S11]  /*7650*/  LEA R2, R71, UR43, 0x3 ;  /* 0x0000002b47027c11 */ /* 0x000ff6000f8e18ff */
[----:B------:R-:W-:Y:S01]  /*7660*/  @P1 SHF.L.U32 R3, R61, 0x1f, RZ ;  /* 0x0000001f3d031819 */ /* 0x000fe200000006ff */
[----:B------:R-:W-:Y:S06]  /*7670*/  BRA.U !UP0, `(.L_x_120) ;  /* 0x0000000108247547 */ /* 0x000fec000b800000 */
[----:B-1----:R-:W-:Y:S01]  /*7680*/  IMAD.U32 R4, RZ, RZ, UR45 ;  /* 0x0000002dff047e24 */ /* 0x002fe2000f8e00ff */
[----:B------:R-:W-:Y:S01]  /*7690*/  MOV R0, UR61 ;  /* 0x0000003d00007c02 */ /* 0x000fe20008000f00 */
[----:B------:R-:W-:Y:S03]  /*76a0*/  UIADD3 UR4, UPT, UPT, UR45, 0x1, URZ ;  /* 0x000000012d047890 */ /* 0x000fe6000fffe0ff */
[----:B------:R-:W-:Y:S01]  /*76b0*/  @P1 LEA R4, R4, UR43, 0x3 ;  /* 0x0000002b04041c11 */ /* 0x000fe2000f8e18ff */
[----:B------:R-:W-:Y:S04]  /*76c0*/  UISETP.NE.AND UP0, UPT, UR4, 0x4, UPT ;  /* 0x000000040400788c */ /* 0x000fe8000bf05270 */
[----:B------:R-:W-:Y:S01]  /*76d0*/  @P1 VIADD R4, R4, 0x40 ;  /* 0x0000004004041836 */ /* 0x000fe20000000000 */
[----:B------:R-:W-:Y:S04]  /*76e0*/  USEL UR45, UR4, URZ, UP0 ;  /* 0x000000ff042d7287 */ /* 0x000fe80008000000 */
[----:B------:R-:W-:Y:S04]  /*76f0*/  @P1 PRMT R0, R0, 0x654, R4 ;  /* 0x0000065400001816 */ /* 0x000fe80000000004 */
[----:B------:R3:W-:Y:S04]  /*7700*/  @P1 SYNCS.ARRIVE.TRANS64.RED.A1T0 RZ, [R0+URZ], RZ ;  /* 0x000000ff00ff19a7 */ /* 0x0007e800081004ff */
.L_x_120:
[----:B------:R-:W4:Y:S01]  /*7710*/  @P1 SYNCS.PHASECHK.TRANS64.TRYWAIT P0, [R2+URZ+0x20], R3 ;  /* 0x00002003020015a7 */ /* 0x000f2200080011ff */
[----:B------:R-:W-:Y:S01]  /*7720*/  BSSY B1, `(.L_x_121) ;  /* 0x0000016000017945 */ /* 0x000fe20003800000 */
[----:B----4-:R-:W-:Y:S03]  /*7730*/  @P1 SEL R72, RZ, 0x1, !P0 ;  /* 0x00000001ff481807 */ /* 0x010fe60004000000 */
[----:B------:R-:W-:Y:S05]  /*7740*/  @!P1 BRA `(.L_x_122) ;  /* 0x00000000004c9947 */ /* 0x000fea0003800000 */
[----:B------:R-:W-:Y:S01]  /*7750*/  ISETP.NE.AND P0, PT, R72, RZ, PT ;  /* 0x000000ff4800720c */ /* 0x000fe20003f05270 */
[----:B------:R-:W-:Y:S01]  /*7760*/  BSSY B0, `(.L_x_123) ;  /* 0x000000b000007945 */ /* 0x000fe20003800000 */
[----:B------:R-:W-:Y:S11]  /*7770*/  ISETP.NE.AND P1, PT, R73, RZ, PT ;  /* 0x000000ff4900720c */ /* 0x000ff60003f25270 */
[----:B------:R-:W-:Y:S02]  /*7780*/  @!UPT UIADD3 URZ, UPT, UPT, URZ, URZ, URZ ;  /* 0x000000fffffff290 */ /* 0x000fe4000fffe0ff */
[C---:B-1----:R-:W-:Y:S01]  /*7790*/  @P1 IMAD R6, R71.reuse, 0x2000, R64 ;  /* 0x0000200047061824 */ /* 0x042fe200078e0240 */
[C---:B------:R-:W-:Y:S01]  /*77a0*/  @P1 LEA R4, R71.reuse, R62, 0xd ;  /* 0x0000003e47041211 */ /* 0x040fe200078e68ff */
[C---:B------:R-:W-:Y:S02]  /*77b0*/  @P1 IMAD R5, R71.reuse, 0x2000, R63 ;  /* 0x0000200047051824 */ /* 0x040fe400078e023f */
[----:B------:R-:W-:Y:S01]  /*77c0*/  @P1 IMAD R3, R71, 0x2000, R58 ;  /* 0x0000200047031824 */ /* 0x000fe200078e023a */
[----:B------:R-:W-:Y:S06]  /*77d0*/  @P0 BRA `(.L_x_124) ;  /* 0x00000000000c0947 */ /* 0x000fec0003800000 */
[----:B---3--:R-:W-:Y:S04]  /*77e0*/  SHF.L.U32 R0, R61, 0x1f, RZ ;  /* 0x0000001f3d007819 */ /* 0x008fe800000006ff */
[----:B------:R-:W1:Y:S02]  /*77f0*/  SYNCS.PHASECHK.TRANS64.TRYWAIT P0, [R2+URZ+0x20], R0 ;  /* 0x00002000020075a7 */ /* 0x000e6400080011ff */
[----:B-1----:R-:W-:Y:S05]  /*7800*/  @!P0 BRA `(.L_x_125) ;  /* 0x0000002000dc8947 */ /* 0x002fea0003800000 */
.L_x_124:
[----:B------:R-:W-:Y:S05]  /*7810*/  BSYNC B0 ;  /* 0x0000000000007941 */ /* 0x000fea0003800000 */
.L_x_123:
[----:B------:R-:W-:Y:S02]  /*7820*/  ISETP.NE.AND P0, PT, R73, RZ, PT ;  /* 0x000000ff4900720c */ /* 0x000fe40003f05270 */
[----:B------:R-:W-:Y:S11]  /*7830*/  IADD3 R71, PT, PT, R71, 0x1, RZ ;  /* 0x0000000147477810 */ /* 0x000ff60007ffe0ff */
[----:B------:R4:W1:Y:S04]  /*7840*/  @P0 LDS.128 R32, [R6] ;  /* 0x0000000006200984 */ /* 0x0008680000000c00 */
[----:B------:R4:W1:Y:S04]  /*7850*/  @P0 LDS.128 R36, [R5+0x10] ;  /* 0x0000100005240984 */ /* 0x0008680000000c00 */
[----:B------:R4:W1:Y:S04]  /*7860*/  @P0 LDS.128 R40, [R4+0x20] ;  /* 0x0000200004280984 */ /* 0x0008680000000c00 */
[----:B------:R4:W1:Y:S02]  /*7870*/  @P0 LDS.128 R44, [R3+0x30] ;  /* 0x00003000032c0984 */ /* 0x0008640000000c00 */
.L_x_122:
[----:B------:R-:W-:Y:S05]  /*7880*/  BSYNC B1 ;  /* 0x0000000000017941 */ /* 0x000fea0003800000 */
.L_x_121:
[----:B-1-3--:R-:W-:Y:S05]  /*7890*/  VIADD R0, R25, 0x10 ;  /* 0x0000001019007836 */ /* 0x00afea0000000000 */
[----:B------:R-:W-:Y:S04]  /*78a0*/  SHF.R.U32.HI R0, RZ, 0x15, R0 ;  /* 0x00000015ff007819 */ /* 0x000fe80000011600 */
[----:B------:R-:W-:Y:S11]  /*78b0*/  LOP3.LUT P0, RZ, R0, 0x3, R52, 0x48, !PT ;  /* 0x0000000300ff7812 */ /* 0x000ff60007804834 */
[----:B------:R-:W-:Y:S02]  /*78c0*/  @!UPT UIADD3 URZ, UPT, UPT, URZ, URZ, URZ ;  /* 0x000000fffffff290 */ /* 0x000fe4000fffe0ff */
[----:B------:R-:W-:Y:S05]  /*78d0*/  @!P0 BRA `(.L_x_126) ;  /* 0x0000000000408947 */ /* 0x000fea0003800000 */
[----:B------:R-:W1:Y:S01]  /*78e0*/  LDCU.64 UR8, c[0x4][0x70] ;  /* 0x01000e00ff0877ac */ /* 0x000e620008000a00 */
[----:B----4-:R-:W-:Y:S01]  /*78f0*/  MOV R3, 0x0 ;  /* 0x0000000000037802 */ /* 0x010fe20000000f00 */
[----:B------:R-:W-:Y:S02]  /*7900*/  HFMA2 R12, -RZ, RZ, 0, 5.9604644775390625e-08 ;  /* 0x00000001ff0c7431 */ /* 0x000fe400000001ff */
[----:B------:R-:W-:Y:S02]  /*7910*/  IMAD.MOV.U32 R8, RZ, RZ, 0x192 ;  /* 0x00000192ff087424 */ /* 0x000fe400078e00ff */
[----:B------:R-:W-:Y:S01]  /*7920*/  IMAD.MOV.U32 R13, RZ, RZ, RZ ;  /* 0x000000ffff0d7224 */ /* 0x000fe200078e00ff */
[----:B------:R-:W3:Y:S01]  /*7930*/  LDCU.64 UR6, c[0x4][0x78] ;  /* 0x01000f00ff0677ac */ /* 0x000ee20008000a00 */
[----:B------:R-:W4:Y:S01]  /*7940*/  LDC.64 R2, c[0x4][R3] ;  /* 0x0100000003027b82 */ /* 0x000f220000000a00 */
[----:B------:R-:W5:Y:S01]  /*7950*/  LDCU.64 UR4, c[0x4][0x10] ;  /* 0x01000200ff0477ac */ /* 0x000f620008000a00 */
[----:B-1----:R-:W-:Y:S01]  /*7960*/  MOV R5, UR9 ;  /* 0x0000000900057c02 */ /* 0x002fe20008000f00 */
[----:B------:R-:W-:Y:S01]  /*7970*/  IMAD.U32 R4, RZ, RZ, UR8 ;  /* 0x00000008ff047e24 */ /* 0x000fe2000f8e00ff */
[----:B---3--:R-:W-:Y:S01]  /*7980*/  MOV R7, UR7 ;  /* 0x0000000700077c02 */ /* 0x008fe20008000f00 */
[----:B------:R-:W-:Y:S01]  /*7990*/  IMAD.U32 R6, RZ, RZ, UR6 ;  /* 0x00000006ff067e24 */ /* 0x000fe2000f8e00ff */
[----:B-----5:R-:W-:Y:S01]  /*79a0*/  MOV R11, UR5 ;  /* 0x00000005000b7c02 */ /* 0x020fe20008000f00 */
[----:B------:R-:W-:Y:S02]  /*79b0*/  IMAD.U32 R10, RZ, RZ, UR4 ;  /* 0x00000004ff0a7e24 */ /* 0x000fe4000f8e00ff */
[----:B------:R-:W-:Y:S07]  /*79c0*/  LEPC R20, `(.L_x_126) ;  /* 0x000000001014794e */ /* 0x000fee0000000000 */
[----:B--2-4-:R-:W-:Y:S05]  /*79d0*/  CALL.ABS.NOINC R2 ;  /* 0x0000000002007343 */ /* 0x014fea0003c00000 */
.L_x_126:
[----:B------:R-:W-:Y:S05]  /*79e0*/  WARPSYNC.ALL ;  /* 0x0000000000007948 */ /* 0x000fea0003800000 */
[----:B------:R-:W-:Y:S01]  /*79f0*/  R2UR UR4, R25 ;  /* 0x00000000190472ca */ /* 0x000fe200000e0000 */
[----:B------:R-:W-:Y:S01]  /*7a00*/  BSSY.RECONVERGENT B0, `(.L_x_127) ;  /* 0x0000041000007945 */ /* 0x000fe20003800200 */
[----:B------:R-:W-:Y:S02]  /*7a10*/  ISETP.NE.AND P6, PT, R69, RZ, PT ;  /* 0x000000ff4500720c */ /* 0x000fe40003fc5270 */
[----:B------:R-:W-:Y:S02]  /*7a20*/  ISETP.NE.AND P0, PT, R66, RZ, PT ;  /* 0x000000ff4200720c */ /* 0x000fe40003f05270 */
[----:B------:R-:W-:Y:S07]  /*7a30*/  MOV R20, UR45 ;  /* 0x0000002d00147c02 */ /* 0x000fee0008000f00 */
[----:B----4-:R-:W1:Y:S02]  /*7a40*/  LDTM.x16 R4, tmem[UR4+0x10] ;  /* 0x00001004000479ee */ /* 0x010e640008240000 */
[----:B------:R-:W-:Y:S01]  /*7a50*/  @P6 LEA R20, R20, UR43, 0x3 ;  /* 0x0000002b14146c11 */ /* 0x000fe2000f8e18ff */
[C---:B-1----:R-:W-:Y:S01]  /*7a60*/  FMUL R0, R24.reuse, R4 ;  /* 0x0000000418007220 */ /* 0x042fe20000400000 */
        /* <DEDUP_REMOVED lines=33> */
[----:B------:R-:W-:Y:S01]  /*7c80*/  FFMA R15, R27, R47, R19 ;  /* 0x0000002f1b0f7223 */ /* 0x000fe20000000013 */
[----:B------:R-:W-:Y:S02]  /*7c90*/  MOV R16, UR61 ;  /* 0x0000003d00107c02 */ /* 0x000fe40008000f00 */
[----:B------:R-:W-:Y:S02]  /*7ca0*/  @P6 IADD3 R17, PT, PT, R20, 0x40, RZ ;  /* 0x0000004014116810 */ /* 0x000fe40007ffe0ff */
[----:B------:R1:W-:Y:S01]  /*7cb0*/  STS.128 [R58+0x2030], R12 ;  /* 0x0020300c3a007388 */ /* 0x0003e20000000c00 */
[----:B------:R-:W-:Y:S02]  /*7cc0*/  LEA R0, R71, UR43, 0x3 ;  /* 0x0000002b47007c11 */ /* 0x000fe4000f8e18ff */
[----:B------:R-:W-:Y:S01]  /*7cd0*/  @P6 PRMT R16, R16, 0x654, R17 ;  /* 0x0000065410106816 */ /* 0x000fe20000000011 */
[----:B------:R-:W-:Y:S01]  /*7ce0*/  @!PT LDS RZ, [RZ] ;  /* 0x00000000fffff984 */ /* 0x000fe20000000800 */
[----:B------:R-:W-:Y:S01]  /*7cf0*/  @!PT LDS RZ, [RZ] ;  /* 0x00000000fffff984 */ /* 0x000fe20000000800 */
[----:B------:R-:W-:Y:S01]  /*7d00*/  @!PT LDS RZ, [RZ] ;  /* 0x00000000fffff984 */ /* 0x000fe20000000800 */
[----:B------:R-:W-:Y:S01]  /*7d10*/  @!PT LDS RZ, [RZ] ;  /* 0x00000000fffff984 */ /* 0x000fe20000000800 */
[----:B------:R3:W-:Y:S06]  /*7d20*/  MEMBAR.ALL.CTA ;  /* 0x0000000000007992 */ /* 0x0007ec0000008000 */
[----:B---3--:R-:W3:Y:S01]  /*7d30*/  FENCE.VIEW.ASYNC.S ;  /* 0x00000000000073c6 */ /* 0x008ee20000000000 */
[----:B------:R-:W-:Y:S01]  /*7d40*/  @P6 SHF.L.U32 R2, R61, 0x1f, RZ ;  /* 0x0000001f3d026819 */ /* 0x000fe200000006ff */
[----:B---3--:R-:W-:Y:S06]  /*7d50*/  BAR.SYNC.DEFER_BLOCKING 0x1, 0x80 ;  /* 0x0042000000007b1d */ /* 0x008fec0000010000 */
[----:B------:R-:W-:Y:S05]  /*7d60*/  @P0 BRA `(.L_x_128) ;  /* 0x0000000000280947 */ /* 0x000fea0003800000 */
[----:B------:R-:W3:Y:S01]  /*7d70*/  LDCU.64 UR6, c[0x0][0x348] ;  /* 0x00006900ff0677ac */ /* 0x000ee20008000a00 */
[----:B------:R-:W-:Y:S02]  /*7d80*/  UIADD3 UR9, UPT, UPT, UR49, 0x10, URZ ;  /* 0x0000001031097890 */ /* 0x000fe4000fffe0ff */
[----:B------:R-:W-:Y:S01]  /*7d90*/  UIADD3 UR8, UPT, UPT, UR43, 0x2200, URZ ;  /* 0x000022002b087890 */ /* 0x000fe2000fffe0ff */
[----:B------:R-:W-:Y:S01]  /*7da0*/  UMOV UR10, UR50 ;  /* 0x00000032000a7c82 */ /* 0x000fe20008000000 */
[----:B------:R-:W-:Y:S01]  /*7db0*/  UMOV UR11, UR60 ;  /* 0x0000003c000b7c82 */ /* 0x000fe20008000000 */
[----:B---3--:R-:W-:Y:S04]  /*7dc0*/  UIADD3 UR4, UP0, UPT, UR6, 0x680, URZ ;  /* 0x0000068006047890 */ /* 0x008fe8000ff1e0ff */
[----:B------:R-:W-:Y:S09]  /*7dd0*/  UIADD3.X UR5, UPT, UPT, URZ, UR7, URZ, UP0, !UPT ;  /* 0x00000007ff057290 */ /* 0x000ff200087fe4ff */
[----:B------:R3:W-:Y:S01]  /*7de0*/  UTMASTG.3D [UR8], [UR4] ;  /* 0x00000008040073b5 */ /* 0x0007e20008010000 */
[----:B------:R0:W-:Y:S01]  /*7df0*/  UTMACMDFLUSH ;  /* 0x00000000000079b7 */ /* 0x0001e20000000000 */
[----:B---3--:R-:W-:Y:S04]  /*7e00*/  DEPBAR.LE SB0, 0x1 ;  /* 0x000080400000791a */ /* 0x008fe80000000000 */
.L_x_128:
[----:B------:R-:W-:Y:S05]  /*7e10*/  BSYNC.RECONVERGENT B0 ;  /* 0x0000000000007941 */ /* 0x000fea0003800200 */
.L_x_127:
[----:B------:R-:W-:Y:S01]  /*7e20*/  BAR.SYNC.DEFER_BLOCKING 0x1, 0x80 ;  /* 0x0042000000007b1d */ /* 0x000fe20000010000 */
[----:B------:R-:W-:Y:S04]  /*7e30*/  UIADD3 UR4, UPT, UPT, UR45, 0x1, URZ ;  /* 0x000000012d047890 */ /* 0x000fe8000fffe0ff */
[----:B------:R-:W-:Y:S04]  /*7e40*/  UISETP.NE.AND UP0, UPT, UR4, 0x4, UPT ;  /* 0x000000040400788c */ /* 0x000fe8000bf05270 */
[----:B------:R-:W-:Y:S01]  /*7e50*/  USEL UR44, UR4, URZ, UP0 ;  /* 0x000000ff042c7287 */ /* 0x000fe20008000000 */
[----:B------:R3:W-:Y:S01]  /*7e60*/  @P6 SYNCS.ARRIVE.TRANS64.RED.A1T0 RZ, [R16+URZ], RZ ;  /* 0x000000ff10ff69a7 */ /* 0x0007e200081004ff */
[----:B------:R-:W-:Y:S01]  /*7e70*/  BSSY B1, `(.L_x_129) ;  /* 0x0000017000017945 */ /* 0x000fe20003800000 */
[----:B------:R-:W4:Y:S02]  /*7e80*/  @P6 SYNCS.PHASECHK.TRANS64.TRYWAIT P0, [R0+URZ+0x20], R2 ;  /* 0x00002002000065a7 */ /* 0x000f2400080011ff */
[----:B----4-:R-:W-:Y:S01]  /*7e90*/  @P6 SEL R72, RZ, 0x1, !P0 ;  /* 0x00000001ff486807 */ /* 0x010fe20004000000 */
[----:B---3--:R-:W-:Y:S06]  /*7ea0*/  @!P6 BRA `(.L_x_130) ;  /* 0x00000000004ce947 */ /* 0x008fec0003800000 */
        /* <DEDUP_REMOVED lines=9> */
[----:B------:R-:W-:Y:S04]  /*7f40*/  SHF.L.U32 R6, R61, 0x1f, RZ ;  /* 0x0000001f3d067819 */ /* 0x000fe800000006ff */
[----:B------:R-:W1:Y:S02]  /*7f50*/  SYNCS.PHASECHK.TRANS64.TRYWAIT P0, [R0+URZ+0x20], R6 ;  /* 0x00002006000075a7 */ /* 0x000e6400080011ff */
[----:B-1----:R-:W-:Y:S05]  /*7f60*/  @!P0 BRA `(.L_x_133) ;  /* 0x0000001c00188947 */ /* 0x002fea0003800000 */
.L_x_132:
[----:B------:R-:W-:Y:S05]  /*7f70*/  BSYNC B0 ;  /* 0x0000000000007941 */ /* 0x000fea0003800000 */
.L_x_131:
[----:B------:R-:W-:Y:S02]  /*7f80*/  ISETP.NE.AND P0, PT, R73, RZ, PT ;  /* 0x000000ff4900720c */ /* 0x000fe40003f05270 */
[----:B------:R-:W-:Y:S11]  /*7f90*/  IADD3 R71, PT, PT, R71, 0x1, RZ ;  /* 0x0000000147477810 */ /* 0x000ff60007ffe0ff */
[----:B------:R3:W4:Y:S04]  /*7fa0*/  @P0 LDS.128 R32, [R5] ;  /* 0x0000000005200984 */ /* 0x0007280000000c00 */
[----:B------:R3:W1:Y:S04]  /*7fb0*/  @P0 LDS.128 R36, [R4+0x10] ;  /* 0x0000100004240984 */ /* 0x0006680000000c00 */
[----:B------:R3:W1:Y:S04]  /*7fc0*/  @P0 LDS.128 R40, [R3+0x20] ;  /* 0x0000200003280984 */ /* 0x0006680000000c00 */
[----:B------:R3:W1:Y:S02]  /*7fd0*/  @P0 LDS.128 R44, [R2+0x30] ;  /* 0x00003000022c0984 */ /* 0x0006640000000c00 */
.L_x_130:
[----:B------:R-:W-:Y:S05]  /*7fe0*/  BSYNC B1 ;  /* 0x0000000000017941 */ /* 0x000fea0003800000 */
.L_x_129:
[----:B-1----:R-:W-:Y:S05]  /*7ff0*/  VIADD R0, R25, 0x20 ;  /* 0x0000002019007836 */ /* 0x002fea0000000000 */
[----:B------:R-:W-:Y:S04]  /*8000*/  SHF.R.U32.HI R0, RZ, 0x15, R0 ;  /* 0x00000015ff007819 */ /* 0x000fe80000011600 */
[----:B------:R-:W-:Y:S11]  /*8010*/  LOP3.LUT P0, RZ, R0, 0x3, R52, 0x48, !PT ;  /* 0x0000000300ff7812 */ /* 0x000ff60007804834 */
[----:B------:R-:W-:Y:S02]  /*8020*/  @!UPT UIADD3 URZ, UPT, UPT, URZ, URZ, URZ ;  /* 0x000000fffffff290 */ /* 0x000fe4000fffe0ff */
[----:B------:R-:W-:Y:S05]  /*8030*/  @!P0 BRA `(.L_x_134) ;  /* 0x0000000000408947 */ /* 0x000fea0003800000 */
[----:B------:R-:W1:Y:S01]  /*8040*/  LDCU.64 UR8, c[0x4][0x70] ;  /* 0x01000e00ff0877ac */ /* 0x000e620008000a00 */
[----:B---3--:R-:W-:Y:S01]  /*8050*/  MOV R3, 0x0 ;  /* 0x0000000000037802 */ /* 0x008fe20000000f00 */
[----:B------:R-:W-:Y:S02]  /*8060*/  HFMA2 R12, -RZ, RZ, 0, 5.9604644775390625e-08 ;  /* 0x00000001ff0c7431 */ /* 0x000fe400000001ff */
[----:B------:R-:W-:Y:S02]  /*8070*/  IMAD.MOV.U32 R8, RZ, RZ, 0x192 ;  /* 0x00000192ff087424 */ /* 0x000fe400078e00ff */
[----:B------:R-:W-:Y:S01]  /*8080*/  IMAD.MOV.U32 R13, RZ, RZ, RZ ;  /* 0x000000ffff0d7224 */ /* 0x000fe200078e00ff */
[----:B------:R-:W3:Y:S01]  /*8090*/  LDCU.64 UR6, c[0x4][0x78] ;  /* 0x01000f00ff0677ac */ /* 0x000ee20008000a00 */
[----:B------:R-:W2:Y:S01]  /*80a0*/  LDC.64 R2, c[0x4][R3] ;  /* 0x0100000003027b82 */ /* 0x000ea20000000a00 */
        /* <DEDUP_REMOVED lines=9> */
.L_x_134:
[----:B------:R-:W-:Y:S05]  /*8140*/  WARPSYNC.ALL ;  /* 0x0000000000007948 */ /* 0x000fea0003800000 */
[----:B------:R-:W-:Y:S01]  /*8150*/  R2UR UR4, R25 ;  /* 0x00000000190472ca */ /* 0x000fe200000e0000 */
[----:B------:R-:W-:Y:S01]  /*8160*/  BSSY.RECONVERGENT B0, `(.L_x_135) ;  /* 0x0000041000007945 */ /* 0x000fe20003800200 */
[----:B------:R-:W-:Y:S02]  /*8170*/  ISETP.NE.AND P6, PT, R69, RZ, PT ;  /* 0x000000ff4500720c */ /* 0x000fe40003fc5270 */
[----:B------:R-:W-:Y:S02]  /*8180*/  ISETP.NE.AND P0, PT, R66, RZ, PT ;  /* 0x000000ff4200720c */ /* 0x000fe40003f05270 */
[----:B------:R-:W-:Y:S07]  /*8190*/  MOV R20, UR44 ;  /* 0x0000002c00147c02 */ /* 0x000fee0008000f00 */
[----:B---3--:R-:W1:Y:S02]  /*81a0*/  LDTM.x16 R4, tmem[UR4+0x20] ;  /* 0x00002004000479ee */ /* 0x008e640008240000 */
[----:B------:R-:W-:Y:S01]  /*81b0*/  @P6 LEA R20, R20, UR43, 0x3 ;  /* 0x0000002b14146c11 */ /* 0x000fe2000f8e18ff */
[C---:B-1----:R-:W-:Y:S01]  /*81c0*/  FMUL R0, R24.reuse, R4 ;  /* 0x0000000418007220 */ /* 0x042fe20000400000 */
[C---:B------:R-:W-:Y:S01]  /*81d0*/  FMUL R2, R24.reuse, R5 ;  /* 0x0000000518027220 */ /* 0x040fe20000400000 */
[C---:B------:R-:W-:Y:S01]  /*81e0*/  FMUL R3, R24.reuse, R6 ;  /* 0x0000000618037220 */ /* 0x040fe20000400000 */
[C---:B------:R-:W-:Y:S01]  /*81f0*/  FMUL R7, R24.reuse, R7 ;  /* 0x0000000718077220 */ /* 0x040fe20000400000 */
[C---:B----4-:R-:W-:Y:S01]  /*8200*/  FFMA R28, R27.reuse, R32, R0 ;  /* 0x000000201b1c7223 */ /* 0x050fe20000000000 */
        /* <DEDUP_REMOVED lines=54> */
.L_x_136:
[----:B------:R-:W-:Y:S05]  /*8570*/  BSYNC.RECONVERGENT B0 ;  /* 0x0000000000007941 */ /* 0x000fea0003800200 */
.L_x_135:
        /* <DEDUP_REMOVED lines=21> */
.L_x_140:
[----:B------:R-:W-:Y:S05]  /*86d0*/  BSYNC B0 ;  /* 0x0000000000007941 */ /* 0x000fea0003800000 */
.L_x_139:
[----:B------:R-:W-:Y:S11]  /*86e0*/  ISETP.NE.AND P0, PT, R73, RZ, PT ;  /* 0x000000ff4900720c */ /* 0x000ff60003f05270 */
[----:B------:R-:W-:Y:S02]  /*86f0*/  @!UPT UIADD3 URZ, UPT, UPT, URZ, URZ, URZ ;  /* 0x000000fffffff290 */ /* 0x000fe4000fffe0ff */
[----:B------:R3:W4:Y:S04]  /*8700*/  @P0 LDS.128 R32, [R4] ;  /* 0x0000000004200984 */ /* 0x0007280000000c00 */
[----:B------:R3:W1:Y:S04]  /*8710*/  @P0 LDS.128 R36, [R3+0x10] ;  /* 0x0000100003240984 */ /* 0x0006680000000c00 */
[----:B------:R3:W1:Y:S04]  /*8720*/  @P0 LDS.128 R40, [R2+0x20] ;  /* 0x0000200002280984 */ /* 0x0006680000000c00 */
[----:B------:R3:W1:Y:S02]  /*8730*/  @P0 LDS.128 R44, [R71+0x30] ;  /* 0x00003000472c0984 */ /* 0x0006640000000c00 */
.L_x_138:
[----:B------:R-:W-:Y:S05]  /*8740*/  BSYNC B1 ;  /* 0x0000000000017941 */ /* 0x000fea0003800000 */
.L_x_137:
        /* <DEDUP_REMOVED lines=21> */
.L_x_142:
[----:B------:R-:W-:Y:S01]  /*88a0*/  ISETP.NE.AND P0, PT, R66, RZ, PT ;  /* 0x000000ff4200720c */ /* 0x000fe20003f05270 */
[----:B------:R-:W-:Y:S05]  /*88b0*/  WARPSYNC.ALL ;  /* 0x0000000000007948 */ /* 0x000fea0003800000 */
[----:B------:R-:W-:Y:S01]  /*88c0*/  R2UR UR4, R25 ;  /* 0x00000000190472ca */ /* 0x000fe200000e0000 */
[----:B------:R-:W-:Y:S01]  /*88d0*/  BSSY.RECONVERGENT B0, `(.L_x_143) ;  /* 0x000003c000007945 */ /* 0x000fe20003800200 */
[----:B------:R-:W-:Y:S04]  /*88e0*/  IADD3 R70, PT, PT, R70, 0xb0, RZ ;  /* 0x000000b046467810 */ /* 0x000fe80007ffe0ff */
[----:B------:R-:W-:Y:S07]  /*88f0*/  LOP3.LUT R70, R70, 0xfefffff8, RZ, 0xc0, !PT ;  /* 0xfefffff846467812 */ /* 0x000fee00078ec0ff */
[----:B---3--:R-:W1:Y:S01]  /*8900*/  LDTM.x16 R4, tmem[UR4+0x30] ;  /* 0x00003004000479ee */ /* 0x008e620008240000 */
[----:B------:R-:W-:Y:S01]  /*8910*/  NOP ;  /* 0x0000000000007918 */ /* 0x000fe20000000000 */
[----:B-1----:R1:W-:Y:S01]  /*8920*/  SYNCS.ARRIVE.TRANS64.RED.A1T0 RZ, [R70+URZ], RZ ;  /* 0x000000ff46ff79a7 */ /* 0x0023e200081004ff */
[C---:B------:R-:W-:Y:S01]  /*8930*/  FMUL R0, R24.reuse, R4 ;  /* 0x0000000418007220 */ /* 0x040fe20000400000 */
        /* <DEDUP_REMOVED lines=53> */
.L_x_144:
[----:B------:R-:W-:Y:S05]  /*8c90*/  BSYNC.RECONVERGENT B0 ;  /* 0x0000000000007941 */ /* 0x000fea0003800200 */
.L_x_143:
[----:B------:R-:W-:Y:S01]  /*8ca0*/  BAR.SYNC.DEFER_BLOCKING 0x1, 0x80 ;  /* 0x0042000000007b1d */ /* 0x000fe20000010000 */
[----:B------:R-:W-:Y:S01]  /*8cb0*/  UISETP.NE.AND UP0, UPT, UR46, -0x4, UPT ;  /* 0xfffffffc2e00788c */ /* 0x000fe2000bf05270 */
[----:B------:R-:W-:Y:S08]  /*8cc0*/  IADD3 R22, PT, PT, R22, 0x1, RZ ;  /* 0x0000000116167810 */ /* 0x000ff00007ffe0ff */
[----:B------:R-:W-:Y:S05]  /*8cd0*/  BRA.U !UP0, `(.L_x_145) ;  /* 0x0000000108287547 */ /* 0x000fea000b800000 */
[----:B------:R-:W-:Y:S01]  /*8ce0*/  ISETP.NE.AND P0, PT, R69, RZ, PT ;  /* 0x000000ff4500720c */ /* 0x000fe20003f05270 */
[----:B------:R-:W-:Y:S01]  /*8cf0*/  IMAD.U32 R2, RZ, RZ, UR45 ;  /* 0x0000002dff027e24 */ /* 0x000fe2000f8e00ff */
[----:B------:R-:W-:Y:S01]  /*8d00*/  UIADD3 UR4, UPT, UPT, UR45, 0x1, URZ ;  /* 0x000000012d047890 */ /* 0x000fe2000fffe0ff */
[----:B------:R-:W-:Y:S03]  /*8d10*/  IMAD.U32 R0, RZ, RZ, UR61 ;  /* 0x0000003dff007e24 */ /* 0x000fe6000f8e00ff */
[----:B------:R-:W-:Y:S04]  /*8d20*/  UISETP.NE.AND UP0, UPT, UR4, 0x4, UPT ;  /* 0x000000040400788c */ /* 0x000fe8000bf05270 */
[----:B------:R-:W-:Y:S03]  /*8d30*/  USEL UR45, UR4, URZ, UP0 ;  /* 0x000000ff042d7287 */ /* 0x000fe60008000000 */
[----:B------:R-:W-:Y:S05]  /*8d40*/  @P0 LEA R2, R2, UR43, 0x3 ;  /* 0x0000002b02020c11 */ /* 0x000fea000f8e18ff */
[----:B------:R-:W-:Y:S05]  /*8d50*/  @P0 VIADD R2, R2, 0x40 ;  /* 0x0000004002020836 */ /* 0x000fea0000000000 */
[----:B------:R-:W-:Y:S04]  /*8d60*/  @P0 PRMT R0, R0, 0x654, R2 ;  /* 0x0000065400000816 */ /* 0x000fe80000000002 */
[----:B------:R3:W-:Y:S03]  /*8d70*/  @P0 SYNCS.ARRIVE.TRANS64.RED.A1T0 RZ, [R0+URZ], RZ ;  /* 0x000000ff00ff09a7 */ /* 0x0007e600081004ff */
.L_x_145:
[----:B------:R-:W-:Y:S01]  /*8d80*/  R2UR UR5, R53 ;  /* 0x00000000350572ca */ /* 0x000fe200000e0000 */
[----:B------:R-:W-:Y:S01]  /*8d90*/  UISETP.NE.AND UP0, UPT, UR62, URZ, UPT ;  /* 0x000000ff3e00728c */ /* 0x000fe2000bf05270 */
[----:B------:R-:W-:Y:S01]  /*8da0*/  R2UR UR4, R54 ;  /* 0x00000000360472ca */ /* 0x000fe200000e0000 */
[----:B------:R-:W-:Y:S01]  /*8db0*/  UIADD3 UR46, UPT, UPT, UR46, 0x4, URZ ;  /* 0x000000042e2e7890 */ /* 0x000fe2000fffe0ff */
[----:B------:R-:W-:Y:S01]  /*8dc0*/  ISETP.NE.AND P0, PT, R57, 0x2, PT ;  /* 0x000000023900780c */ /* 0x000fe20003f05270 */
[----:B------:R-:W-:Y:S01]  /*8dd0*/  UMOV UR60, UR59 ;  /* 0x0000003b003c7c82 */ /* 0x000fe20008000000 */
[----:B------:R-:W-:Y:S02]  /*8de0*/  ISETP.NE.AND P1, PT, R22, 0x4, PT ;  /* 0x000000041600780c */ /* 0x000fe40003f25270 */
[----:B------:R-:W-:Y:S02]  /*8df0*/  SEL R2, RZ, 0x1, P0 ;  /* 0x00000001ff027807 */ /* 0x000fe40000000000 */
[----:B---3--:R-:W-:Y:S02]  /*8e00*/  SEL R0, RZ, 0x1, P1 ;  /* 0x00000001ff007807 */ /* 0x008fe40000800000 */
[----:B------:R-:W-:Y:S01]  /*8e10*/  LOP3.LUT R59, R59, R2, RZ, 0x3c, !PT ;  /* 0x000000023b3b7212 */ /* 0x000fe200078e3cff */
[----:B------:R-:W-:Y:S01]  /*8e20*/  UIADD3 UR20, UPT, UPT, UR36, UR5, URZ ;  /* 0x0000000524147290 */ /* 0x000fe2000fffe0ff */
[----:B------:R-:W-:Y:S01]  /*8e30*/  LOP3.LUT R60, R60, R0, RZ, 0x3c, !PT ;  /* 0x000000003c3c7212 */ /* 0x000fe200078e3cff */
[----:B------:R-:W-:Y:S01]  /*8e40*/  UIADD3 UR16, UPT, UPT, UR37, UR4, URZ ;  /* 0x0000000425107290 */ /* 0x000fe2000fffe0ff */
[----:B------:R-:W-:Y:S02]  /*8e50*/  SEL R57, R57, RZ, P0 ;  /* 0x000000ff39397207 */ /* 0x000fe40000000000 */
[----:B------:R-:W-:Y:S01]  /*8e60*/  SEL R22, R22, RZ, P1 ;  /* 0x000000ff16167207 */ /* 0x000fe20000800000 */
[----:B------:R-:W-:Y:S08]  /*8e70*/  BRA.U UP0, `(.L_x_146) ;  /* 0xffffffd100e07547 */ /* 0x000ff0000b83ffff */
[----:B------:R-:W-:-:S09]  /*8e80*/  UISETP.NE.AND UP0, UPT, UR63, URZ, UPT ;  /* 0x000000ff3f00728c */ /* 0x000fd2000bf05270 */
[----:B------:R-:W-:Y:S05]  /*8e90*/  BRA.U !UP0, `(.L_x_147) ;  /* 0x0000000108487547 */ /* 0x000fea000b800000 */
[----:B------:R-:W3:Y:S02]  /*8ea0*/  LDCU.64 UR4, c[0x0][0x890] ;  /* 0x00011200ff0477ac */ /* 0x000ee40008000a00 */
[----:B---3--:R-:W-:-:S04]  /*8eb0*/  UISETP.NE.U32.AND UP0, UPT, UR4, URZ, UPT ;  /* 0x000000ff0400728c */ /* 0x008fc8000bf05070 */
[----:B------:R-:W-:-:S09]  /*8ec0*/  UISETP.NE.AND.EX UP0, UPT, UR5, URZ, UPT, UP0 ;  /* 0x000000ff0500728c */ /* 0x000fd2000bf05300 */
[----:B------:R-:W-:Y:S05]  /*8ed0*/  BRA.U UP0, `(.L_x_148) ;  /* 0x00000001000c7547 */ /* 0x000fea000b800000 */
[----:B------:R-:W-:-:S13]  /*8ee0*/  FSETP.NEU.AND P0, PT, R27, RZ, PT ;  /* 0x000000ff1b00720b */ /* 0x000fda0003f0d000 */
[----:B------:R-:W-:Y:S05]  /*8ef0*/  @!P0 EXIT ;  /* 0x000000000000894d */ /* 0x000fea0003800000 */
[----:B------:R-:W-:Y:S05]  /*8f00*/  BRA `(.L_x_147) ;  /* 0x00000000002c7947 */ /* 0x000fea0003800000 */
.L_x_148:
[----:B------:R-:W-:Y:S01]  /*8f10*/  ISETP.NE.AND P0, PT, R56, RZ, PT ;  /* 0x000000ff3800720c */ /* 0x000fe20003f05270 */
[----:B------:R-:W-:-:S12]  /*8f20*/  BSSY.RECONVERGENT B0, `(.L_x_147) ;  /* 0x0000009000007945 */ /* 0x000fd80003800200 */
[----:B------:R-:W-:Y:S05]  /*8f30*/  @P0 BRA `(.L_x_149) ;  /* 0x0000000000140947 */ /* 0x000fea0003800000 */
[----:B------:R-:W3:Y:S02]  /*8f40*/  LDCU.64 UR4, c[0x0][0x888] ;  /* 0x00011100ff0477ac */ /* 0x000ee40008000a00 */
[----:B---3--:R-:W-:-:S04]  /*8f50*/  ISETP.NE.U32.AND P0, PT, RZ, UR4, PT ;  /* 0x00000004ff007c0c */ /* 0x008fc8000bf05070 */
[----:B------:R-:W-:-:S13]  /*8f60*/  ISETP.NE.AND.EX P0, PT, RZ, UR5, PT, P0 ;  /* 0x00000005ff007c0c */ /* 0x000fda000bf05300 */
[----:B------:R-:W-:Y:S05]  /*8f70*/  @!P0 EXIT ;  /* 0x000000000000894d */ /* 0x000fea0003800000 */
[----:B------:R-:W-:Y:S05]  /*8f80*/  BRA `(.L_x_150) ;  /* 0x0000000000087947 */ /* 0x000fea0003800000 */
.L_x_149:
[----:B------:R-:W-:-:S13]  /*8f90*/  FSETP.NEU.AND P0, PT, R27, RZ, PT ;  /* 0x000000ff1b00720b */ /* 0x000fda0003f0d000 */
[----:B------:R-:W-:Y:S05]  /*8fa0*/  @!P0 EXIT ;  /* 0x000000000000894d */ /* 0x000fea0003800000 */
.L_x_150:
[----:B------:R-:W-:Y:S05]  /*8fb0*/  BSYNC.RECONVERGENT B0 ;  /* 0x0000000000007941 */ /* 0x000fea0003800200 */
.L_x_147:
[----:B------:R-:W-:Y:S01]  /*8fc0*/  ULEA UR4, UR45, UR43, 0x3 ;  /* 0x0000002b2d047291 */ /* 0x000fe2000f8e18ff */
[----:B------:R-:W-:-:S04]  /*8fd0*/  DEPBAR.LE SB0, 0x0 ;  /* 0x000080000000791a */ /* 0x000fc80000000000 */
[----:B------:R-:W-:-:S04]  /*8fe0*/  UIADD3 UR4, UPT, UPT, UR4, 0x40, URZ ;  /* 0x0000004004047890 */ /* 0x000fc8000fffe0ff */
[----:B------:R-:W-:-:S09]  /*8ff0*/  UPRMT UR4, UR61, 0x654, UR4 ;  /* 0x000006543d047896 */ /* 0x000fd20008000004 */
[----:B------:R-:W-:Y:S01]  /*9000*/  SYNCS.ARRIVE.TRANS64.RED.A1T0 RZ, [UR4], RZ ;  /* 0x000000ffffff79a7 */ /* 0x000fe20008100404 */
[----:B------:R-:W-:Y:S05]  /*9010*/  EXIT ;  /* 0x000000000000794d */ /* 0x000fea0003800000 */
.L_x_24:
[----:B--2---:R2:W3:Y:S02]  /*9020*/  SYNCS.PHASECHK.TRANS64.TRYWAIT P0, [R0+URZ+0xe0], R2 ;  /* 0x0000e002000075a7 */ /* 0x0044e400080011ff */
[----:B---3--:R-:W-:Y:S05]  /*9030*/  @!P0 NANOSLEEP.SYNCS 0x989680 ;  /* 0x009896800000895d */ /* 0x008fea0003900000 */
[----:B------:R-:W3:Y:S02]  /*9040*/  @!P0 SYNCS.PHASECHK.TRANS64 P0, [R0+URZ+0xe0], R2 ;  /* 0x0000e002000085a7 */ /* 0x000ee400080010ff */
[----:B---3--:R-:W-:Y:S05]  /*9050*/  @!P0 BRA `(.L_x_24) ;  /* 0xfffffffc00f08947 */ /* 0x008fea000383ffff */
[----:B------:R-:W-:Y:S05]  /*9060*/  BRA `(.L_x_151) ;  /* 0xffffff88007c7947 */ /* 0x000fea000383ffff */
.L_x_27:
[----:B-1----:R-:W-:-:S07]  /*9070*/  MOV R0, UR6 ;  /* 0x0000000600007c02 */ /* 0x002fce0008000f00 */
.L_x_152:
[----:B-1----:R1:W2:Y:S02]  /*9080*/  SYNCS.PHASECHK.TRANS64.TRYWAIT P0, [R0+URZ+0x10], R3 ;  /* 0x00001003000075a7 */ /* 0x0022a400080011ff */
[----:B--2---:R-:W-:Y:S05]  /*9090*/  @!P0 NANOSLEEP.SYNCS 0x989680 ;  /* 0x009896800000895d */ /* 0x004fea0003900000 */
[----:B------:R-:W2:Y:S02]  /*90a0*/  @!P0 SYNCS.PHASECHK.TRANS64 P0, [R0+URZ+0x10], R3 ;  /* 0x00001003000085a7 */ /* 0x000ea400080010ff */
[----:B--2---:R-:W-:Y:S05]  /*90b0*/  @!P0 BRA `(.L_x_152) ;  /* 0xfffffffc00f08947 */ /* 0x004fea000383ffff */
[----:B------:R-:W-:Y:S05]  /*90c0*/  BRA `(.L_x_26) ;  /* 0xffffff8800d47947 */ /* 0x000fea000383ffff */
.L_x_36:
[----:B-1----:R-:W-:-:S07]  /*90d0*/  MOV R0, UR6 ;  /* 0x0000000600007c02 */ /* 0x002fce0008000f00 */
.L_x_153:
[----:B-1----:R1:W2:Y:S02]  /*90e0*/  SYNCS.PHASECHK.TRANS64.TRYWAIT P0, [R0+URZ+0x10], R3 ;  /* 0x00001003000075a7 */ /* 0x0022a400080011ff */
[----:B--2---:R-:W-:Y:S05]  /*90f0*/  @!P0 NANOSLEEP.SYNCS 0x989680 ;  /* 0x009896800000895d */ /* 0x004fea0003900000 */
[----:B------:R-:W2:Y:S02]  /*9100*/  @!P0 SYNCS.PHASECHK.TRANS64 P0, [R0+URZ+0x10], R3 ;  /* 0x00001003000085a7 */ /* 0x000ea400080010ff */
[----:B--2---:R-:W-:Y:S05]  /*9110*/  @!P0 BRA `(.L_x_153) ;  /* 0xfffffffc00f08947 */ /* 0x004fea000383ffff */
[----:B------:R-:W-:Y:S05]  /*9120*/  BRA `(.L_x_35) ;  /* 0xffffff9000347947 */ /* 0x000fea000383ffff */
.L_x_43:
[----:B-1----:R1:W4:Y:S02]  /*9130*/  SYNCS.PHASECHK.TRANS64.TRYWAIT P0, [R3+URZ+0x70], R0 ;  /* 0x00007000030075a7 */ /* 0x00232400080011ff */
[----:B----4-:R-:W-:Y:S05]  /*9140*/  @!P0 NANOSLEEP.SYNCS 0x989680 ;  /* 0x009896800000895d */ /* 0x010fea0003900000 */
[----:B------:R-:W4:Y:S02]  /*9150*/  @!P0 SYNCS.PHASECHK.TRANS64 P0, [R3+URZ+0x70], R0 ;  /* 0x00007000030085a7 */ /* 0x000f2400080010ff */
[----:B----4-:R-:W-:Y:S05]  /*9160*/  @!P0 BRA `(.L_x_43) ;  /* 0xfffffffc00f08947 */ /* 0x010fea000383ffff */
[----:B------:R-:W-:Y:S05]  /*9170*/  BRA `(.L_x_154) ;  /* 0xffffff9400747947 */ /* 0x000fea000383ffff */
.L_x_47:
[----:B------:R-:W-:-:S07]  /*9180*/  MOV R0, UR4 ;  /* 0x0000000400007c02 */ /* 0x000fce0008000f00 */
.L_x_155:
[----:B-1----:R1:W2:Y:S02]  /*9190*/  SYNCS.PHASECHK.TRANS64.TRYWAIT P0, [R0+URZ], R2 ;  /* 0x00000002000075a7 */ /* 0x0022a400080011ff */
[----:B--2---:R-:W-:Y:S05]  /*91a0*/  @!P0 NANOSLEEP.SYNCS 0x989680 ;  /* 0x009896800000895d */ /* 0x004fea0003900000 */
[----:B------:R-:W2:Y:S02]  /*91b0*/  @!P0 SYNCS.PHASECHK.TRANS64 P0, [R0+URZ], R2 ;  /* 0x00000002000085a7 */ /* 0x000ea400080010ff */
[----:B--2---:R-:W-:Y:S05]  /*91c0*/  @!P0 BRA `(.L_x_155) ;  /* 0xfffffffc00f08947 */ /* 0x004fea000383ffff */
[----:B------:R-:W-:Y:S05]  /*91d0*/  BRA `(.L_x_156) ;  /* 0xffffff9c00207947 */ /* 0x000fea000383ffff */
.L_x_50:
[----:B-1----:R1:W2:Y:S02]  /*91e0*/  SYNCS.PHASECHK.TRANS64.TRYWAIT P0, [R0+URZ+0xd0], R8 ;  /* 0x0000d008000075a7 */ /* 0x0022a400080011ff */
[----:B--2---:R-:W-:Y:S05]  /*91f0*/  @!P0 NANOSLEEP.SYNCS 0x989680 ;  /* 0x009896800000895d */ /* 0x004fea0003900000 */
[----:B------:R-:W2:Y:S02]  /*9200*/  @!P0 SYNCS.PHASECHK.TRANS64 P0, [R0+URZ+0xd0], R8 ;  /* 0x0000d008000085a7 */ /* 0x000ea400080010ff */
[----:B--2---:R-:W-:Y:S05]  /*9210*/  @!P0 BRA `(.L_x_50) ;  /* 0xfffffffc00f08947 */ /* 0x004fea000383ffff */
[----:B------:R-:W-:Y:S05]  /*9220*/  BRA `(.L_x_157) ;  /* 0xffffff9c00807947 */ /* 0x000fea000383ffff */
.L_x_51:
[----:B------:R-:W-:-:S07]  /*9230*/  MOV R0, UR4 ;  /* 0x0000000400007c02 */ /* 0x000fce0008000f00 */
.L_x_158:
[----:B-1----:R1:W2:Y:S02]  /*9240*/  SYNCS.PHASECHK.TRANS64.TRYWAIT P0, [R0+URZ+0x80], R9 ;  /* 0x00008009000075a7 */ /* 0x0022a400080011ff */
[----:B--2---:R-:W-:Y:S05]  /*9250*/  @!P0 NANOSLEEP.SYNCS 0x989680 ;  /* 0x009896800000895d */ /* 0x004fea0003900000 */
[----:B------:R-:W2:Y:S02]  /*9260*/  @!P0 SYNCS.PHASECHK.TRANS64 P0, [R0+URZ+0x80], R9 ;  /* 0x00008009000085a7 */ /* 0x000ea400080010ff */
[----:B--2---:R-:W-:Y:S05]  /*9270*/  @!P0 BRA `(.L_x_158) ;  /* 0xfffffffc00f08947 */ /* 0x004fea000383ffff */
[----:B------:R-:W-:Y:S05]  /*9280*/  BRA `(.L_x_159) ;  /* 0xffffff9c00907947 */ /* 0x000fea000383ffff */
.L_x_52:
[----:B-1----:R1:W2:Y:S02]  /*9290*/  SYNCS.PHASECHK.TRANS64.TRYWAIT P1, [R0+URZ+0x70], R8 ;  /* 0x00007008000075a7 */ /* 0x0022a400080211ff */
[----:B--2---:R-:W-:Y:S05]  /*92a0*/  @!P1 NANOSLEEP.SYNCS 0x989680 ;  /* 0x009896800000995d */ /* 0x004fea0003900000 */
[----:B------:R-:W2:Y:S02]  /*92b0*/  @!P1 SYNCS.PHASECHK.TRANS64 P1, [R0+URZ+0x70], R8 ;  /* 0x00007008000095a7 */ /* 0x000ea400080210ff */
[----:B--2---:R-:W-:Y:S05]  /*92c0*/  @!P1 BRA `(.L_x_52) ;  /* 0xfffffffc00f09947 */ /* 0x004fea000383ffff */
[----:B------:R-:W-:Y:S05]  /*92d0*/  BRA `(.L_x_160) ;  /* 0xffffff9c00c07947 */ /* 0x000fea000383ffff */
.L_x_55:
[----:B------:R-:W-:-:S07]  /*92e0*/  MOV R0, UR4 ;  /* 0x0000000400007c02 */ /* 0x000fce0008000f00 */
.L_x_161:
[----:B-1----:R1:W2:Y:S02]  /*92f0*/  SYNCS.PHASECHK.TRANS64.TRYWAIT P0, [R0+URZ+0x80], R2 ;  /* 0x00008002000075a7 */ /* 0x0022a400080011ff */
[----:B--2---:R-:W-:Y:S05]  /*9300*/  @!P0 NANOSLEEP.SYNCS 0x989680 ;  /* 0x009896800000895d */ /* 0x004fea0003900000 */
[----:B------:R-:W2:Y:S02]  /*9310*/  @!P0 SYNCS.PHASECHK.TRANS64 P0, [R0+URZ+0x80], R2 ;  /* 0x00008002000085a7 */ /* 0x000ea400080010ff */
[----:B--2---:R-:W-:Y:S05]  /*9320*/  @!P0 BRA `(.L_x_161) ;  /* 0xfffffffc00f08947 */ /* 0x004fea000383ffff */
[----:B------:R-:W-:Y:S05]  /*9330*/  BRA `(.L_x_54) ;  /* 0xffffffa000147947 */ /* 0x000fea000383ffff */
.L_x_64:
[----:B-1----:R-:W-:-:S04]  /*9340*/  MOV R7, UR5 ;  /* 0x0000000500077c02 */ /* 0x002fc80008000f00 */
[----:B------:R1:W2:Y:S03]  /*9350*/  SYNCS.PHASECHK.TRANS64.TRYWAIT P0, [R7+URZ+0x8], R8 ;  /* 0x00000808070075a7 */ /* 0x0002a600080011ff */
[----:B--2---:R-:W-:Y:S05]  /*9360*/  @!P0 NANOSLEEP.SYNCS 0x989680 ;  /* 0x009896800000895d */ /* 0x004fea0003900000 */
[----:B------:R-:W2:Y:S02]  /*9370*/  @!P0 SYNCS.PHASECHK.TRANS64 P0, [R7+URZ+0x8], R8 ;  /* 0x00000808070085a7 */ /* 0x000ea400080010ff */
[----:B--2---:R-:W-:Y:S05]  /*9380*/  @!P0 BRA `(.L_x_64) ;  /* 0xfffffffc00ec8947 */ /* 0x004fea000383ffff */
[----:B------:R-:W-:Y:S05]  /*9390*/  BRA `(.L_x_63) ;  /* 0xffffffa000d07947 */ /* 0x000fea000383ffff */
.L_x_66:
[----:B------:R-:W-:Y:S01]  /*93a0*/  BSSY B0, `(.L_x_162) ;  /* 0x0000006000007945 */ /* 0x000fe20003800000 */
[----:B------:R-:W-:-:S07]  /*93b0*/  MOV R15, 0xffffffff ;  /* 0xffffffff000f7802 */ /* 0x000fce0000000f00 */
[----:B-1---5:R-:W-:Y:S05]  /*93c0*/  WARPSYNC.COLLECTIVE R15, `(.L_x_163) ;  /* 0x000000000f0c7348 */ /* 0x022fea0003c00000 */
[----:B------:R-:W-:Y:S02]  /*93d0*/  ELECT P6, UR79, PT ;  /* 0x00000000004f782f */ /* 0x000fe400038c0000 */
[----:B------:R-:W-:Y:S01]  /*93e0*/  MOV R14, UR79 ;  /* 0x0000004f000e7c02 */ /* 0x000fe20008000f00 */
[----:B-1---5:R-:W-:Y:S10]  /*93f0*/  ENDCOLLECTIVE ;  /* 0x000000000000791b */ /* 0x022ff40003800000 */
.L_x_163:
[----:B------:R-:W-:Y:S05]  /*9400*/  BSYNC B0 ;  /* 0x0000000000007941 */ /* 0x000fea0003800000 */
.L_x_162:
[----:B------:R-:W-:Y:S01]  /*9410*/  PLOP3.LUT P0, PT, P6, PT, PT, 0x80, 0x8 ;  /* 0x000000000008781c */ /* 0x000fe2000370f070 */
[----:B------:R-:W-:-:S12]  /*9420*/  BRA `(.L_x_164) ;  /* 0xffffffa400007947 */ /* 0x000fd8000383ffff */
.L_x_68:
[----:B-1----:R-:W-:-:S04]  /*9430*/  MOV R5, UR5 ;  /* 0x0000000500057c02 */ /* 0x002fc80008000f00 */
[----:B------:R1:W2:Y:S03]  /*9440*/  SYNCS.PHASECHK.TRANS64.TRYWAIT P0, [R5+URZ+0x8], R6 ;  /* 0x00000806050075a7 */ /* 0x0002a600080011ff */
[----:B--2---:R-:W-:Y:S05]  /*9450*/  @!P0 NANOSLEEP.SYNCS 0x989680 ;  /* 0x009896800000895d */ /* 0x004fea0003900000 */
[----:B------:R-:W2:Y:S02]  /*9460*/  @!P0 SYNCS.PHASECHK.TRANS64 P0, [R5+URZ+0x8], R6 ;  /* 0x00000806050085a7 */ /* 0x000ea400080010ff */
[----:B--2---:R-:W-:Y:S05]  /*9470*/  @!P0 BRA `(.L_x_68) ;  /* 0xfffffffc00ec8947 */ /* 0x004fea000383ffff */
[----:B------:R-:W-:Y:S05]  /*9480*/  BRA `(.L_x_67) ;  /* 0xffffffa400047947 */ /* 0x000fea000383ffff */
.L_x_69:
[----:B-1----:R1:W2:Y:S02]  /*9490*/  SYNCS.PHASECHK.TRANS64.TRYWAIT P0, [R3+URZ+0x70], R4 ;  /* 0x00007004030075a7 */ /* 0x0022a400080011ff */
[----:B--2---:R-:W-:Y:S05]  /*94a0*/  @!P0 NANOSLEEP.SYNCS 0x989680 ;  /* 0x009896800000895d */ /* 0x004fea0003900000 */
[----:B------:R-:W2:Y:S02]  /*94b0*/  @!P0 SYNCS.PHASECHK.TRANS64 P0, [R3+URZ+0x70], R4 ;  /* 0x00007004030085a7 */ /* 0x000ea400080010ff */
[----:B--2---:R-:W-:Y:S05]  /*94c0*/  @!P0 BRA `(.L_x_69) ;  /* 0xfffffffc00f08947 */ /* 0x004fea000383ffff */
[----:B------:R-:W-:Y:S05]  /*94d0*/  BRA `(.L_x_165) ;  /* 0xffffffa800147947 */ /* 0x000fea000383ffff */
.L_x_71:
[----:B------:R-:W-:-:S13]  /*94e0*/  R2UR UR4, R4 ;  /* 0x00000000040472ca */ /* 0x000fda00000e0000 */
[----:B------:R-:W-:-:S07]  /*94f0*/  MOV R3, UR4 ;  /* 0x0000000400037c02 */ /* 0x000fce0008000f00 */
.L_x_166:
[----:B-1----:R1:W2:Y:S02]  /*9500*/  SYNCS.PHASECHK.TRANS64.TRYWAIT P0, [R3+URZ+0xb0], R5 ;  /* 0x0000b005030075a7 */ /* 0x0022a400080011ff */
[----:B--2---:R-:W-:Y:S05]  /*9510*/  @!P0 NANOSLEEP.SYNCS 0x989680 ;  /* 0x009896800000895d */ /* 0x004fea0003900000 */
[----:B------:R-:W2:Y:S02]  /*9520*/  @!P0 SYNCS.PHASECHK.TRANS64 P0, [R3+URZ+0xb0], R5 ;  /* 0x0000b005030085a7 */ /* 0x000ea400080010ff */
[----:B--2---:R-:W-:Y:S05]  /*9530*/  @!P0 BRA `(.L_x_166) ;  /* 0xfffffffc00f08947 */ /* 0x004fea000383ffff */
[----:B------:R-:W-:Y:S05]  /*9540*/  BRA `(.L_x_167) ;  /* 0xffffffa800687947 */ /* 0x000fea000383ffff */
.L_x_74:
[----:B------:R-:W-:Y:S07]  /*9550*/  MOV R3, UR5 ;  /* 0x0000000500037c02 */ /* 0x000fee0008000f00 */
.L_x_168:
[----:B-1----:R1:W2:Y:S02]  /*9560*/  SYNCS.PHASECHK.TRANS64.TRYWAIT P0, [R3+URZ], R5 ;  /* 0x00000005030075a7 */ /* 0x0022a400080011ff */
[----:B--2---:R-:W-:Y:S05]  /*9570*/  @!P0 NANOSLEEP.SYNCS 0x989680 ;  /* 0x009896800000895d */ /* 0x004fea0003900000 */
[----:B------:R-:W2:Y:S02]  /*9580*/  @!P0 SYNCS.PHASECHK.TRANS64 P0, [R3+URZ], R5 ;  /* 0x00000005030085a7 */ /* 0x000ea400080010ff */
[----:B--2---:R-:W-:Y:S05]  /*9590*/  @!P0 BRA `(.L_x_168) ;  /* 0xfffffffc00f08947 */ /* 0x004fea000383ffff */
[----:B------:R-:W-:Y:S05]  /*95a0*/  BRA `(.L_x_73) ;  /* 0xffffffa800807947 */ /* 0x000fea000383ffff */
.L_x_78:
[----:B-1----:R-:W-:-:S07]  /*95b0*/  MOV R2, UR4 ;  /* 0x0000000400027c02 */ /* 0x002fce0008000f00 */
.L_x_169:
[----:B-1----:R1:W2:Y:S02]  /*95c0*/  SYNCS.PHASECHK.TRANS64.TRYWAIT P0, [R2+URZ], R3 ;  /* 0x00000003020075a7 */ /* 0x0022a400080011ff */
[----:B--2---:R-:W-:Y:S05]  /*95d0*/  @!P0 NANOSLEEP.SYNCS 0x989680 ;  /* 0x009896800000895d */ /* 0x004fea0003900000 */
[----:B------:R-:W2:Y:S02]  /*95e0*/  @!P0 SYNCS.PHASECHK.TRANS64 P0, [R2+URZ], R3 ;  /* 0x00000003020085a7 */ /* 0x000ea400080010ff */
[----:B--2---:R-:W-:Y:S05]  /*95f0*/  @!P0 BRA `(.L_x_169) ;  /* 0xfffffffc00f08947 */ /* 0x004fea000383ffff */
[----:B------:R-:W-:Y:S05]  /*9600*/  BRA `(.L_x_170) ;  /* 0xffffffb000987947 */ /* 0x000fea000383ffff */
.L_x_79:
[----:B------:R-:W-:-:S07]  /*9610*/  MOV R2, UR5 ;  /* 0x0000000500027c02 */ /* 0x000fce0008000f00 */
.L_x_171:
[----:B-1----:R1:W2:Y:S02]  /*9620*/  SYNCS.PHASECHK.TRANS64.TRYWAIT P0, [R2+URZ], R4 ;  /* 0x00000004020075a7 */ /* 0x0022a400080011ff */
[----:B--2---:R-:W-:Y:S05]  /*9630*/  @!P0 NANOSLEEP.SYNCS 0x989680 ;  /* 0x009896800000895d */ /* 0x004fea0003900000 */
[----:B------:R-:W2:Y:S02]  /*9640*/  @!P0 SYNCS.PHASECHK.TRANS64 P0, [R2+URZ], R4 ;  /* 0x00000004020085a7 */ /* 0x000ea400080010ff */
[----:B--2---:R-:W-:Y:S05]  /*9650*/  @!P0 BRA `(.L_x_171) ;  /* 0xfffffffc00f08947 */ /* 0x004fea000383ffff */
[----:B------:R-:W-:Y:S05]  /*9660*/  BRA `(.L_x_172) ;  /* 0xffffffb000a87947 */ /* 0x000fea000383ffff */
.L_x_80:
[----:B------:R-:W-:-:S07]  /*9670*/  MOV R2, UR5 ;  /* 0x0000000500027c02 */ /* 0x000fce0008000f00 */
.L_x_173:
[----:B-1----:R1:W2:Y:S02]  /*9680*/  SYNCS.PHASECHK.TRANS64.TRYWAIT P0, [R2+URZ], R4 ;  /* 0x00000004020075a7 */ /* 0x0022a400080011ff */
[----:B--2---:R-:W-:Y:S05]  /*9690*/  @!P0 NANOSLEEP.SYNCS 0x989680 ;  /* 0x009896800000895d */ /* 0x004fea0003900000 */
[----:B------:R-:W2:Y:S02]  /*96a0*/  @!P0 SYNCS.PHASECHK.TRANS64 P0, [R2+URZ], R4 ;  /* 0x00000004020085a7 */ /* 0x000ea400080010ff */
[----:B--2---:R-:W-:Y:S05]  /*96b0*/  @!P0 BRA `(.L_x_173) ;  /* 0xfffffffc00f08947 */ /* 0x004fea000383ffff */
[----:B------:R-:W-:Y:S05]  /*96c0*/  BRA `(.L_x_174) ;  /* 0xffffffb000b47947 */ /* 0x000fea000383ffff */
.L_x_83:
[----:B------:R-:W-:-:S07]  /*96d0*/  MOV R2, UR62 ;  /* 0x0000003e00027c02 */ /* 0x000fce0008000f00 */
.L_x_175:
[----:B-1----:R1:W2:Y:S02]  /*96e0*/  SYNCS.PHASECHK.TRANS64.TRYWAIT P1, [R2+URZ+0xf0], R3 ;  /* 0x0000f003020075a7 */ /* 0x0022a400080211ff */
[----:B--2---:R-:W-:Y:S05]  /*96f0*/  @!P1 NANOSLEEP.SYNCS 0x989680 ;  /* 0x009896800000995d */ /* 0x004fea0003900000 */
[----:B------:R-:W2:Y:S02]  /*9700*/  @!P1 SYNCS.PHASECHK.TRANS64 P1, [R2+URZ+0xf0], R3 ;  /* 0x0000f003020095a7 */ /* 0x000ea400080210ff */
[----:B--2---:R-:W-:Y:S05]  /*9710*/  @!P1 BRA `(.L_x_175) ;  /* 0xfffffffc00f09947 */ /* 0x004fea000383ffff */
[----:B------:R-:W-:Y:S05]  /*9720*/  BRA `(.L_x_176) ;  /* 0xffffffb400047947 */ /* 0x000fea000383ffff */
.L_x_88:
[----:B--2---:R2:W3:Y:S02]  /*9730*/  SYNCS.PHASECHK.TRANS64.TRYWAIT P0, [R12+URZ+0x70], R0 ;  /* 0x000070000c0075a7 */ /* 0x0044e400080011ff */
[----:B---3--:R-:W-:Y:S05]  /*9740*/  @!P0 NANOSLEEP.SYNCS 0x989680 ;  /* 0x009896800000895d */ /* 0x008fea0003900000 */
[----:B------:R-:W3:Y:S02]  /*9750*/  @!P0 SYNCS.PHASECHK.TRANS64 P0, [R12+URZ+0x70], R0 ;  /* 0x000070000c0085a7 */ /* 0x000ee400080010ff */
[----:B---3--:R-:W-:Y:S05]  /*9760*/  @!P0 BRA `(.L_x_88) ;  /* 0xfffffffc00f08947 */ /* 0x008fea000383ffff */
[----:B------:R-:W-:Y:S05]  /*9770*/  BRA `(.L_x_177) ;  /* 0xffffffb800347947 */ /* 0x000fea000383ffff */
.L_x_91:
[----:B-1----:R-:W-:Y:S07]  /*9780*/  MOV R0, UR21 ;  /* 0x0000001500007c02 */ /* 0x002fee0008000f00 */
.L_x_178:
[----:B-1----:R1:W2:Y:S02]  /*9790*/  SYNCS.PHASECHK.TRANS64.TRYWAIT P2, [R0+URZ+0x68], R6 ;  /* 0x00006806000075a7 */ /* 0x0022a400080411ff */
[----:B--2---:R-:W-:Y:S05]  /*97a0*/  @!P2 NANOSLEEP.SYNCS 0x989680 ;  /* 0x009896800000a95d */ /* 0x004fea0003900000 */
[----:B------:R-:W2:Y:S02]  /*97b0*/  @!P2 SYNCS.PHASECHK.TRANS64 P2, [R0+URZ+0x68], R6 ;  /* 0x000068060000a5a7 */ /* 0x000ea400080410ff */
[----:B--2---:R-:W-:Y:S05]  /*97c0*/  @!P2 BRA `(.L_x_178) ;  /* 0xfffffffc00f0a947 */ /* 0x004fea000383ffff */
[----:B------:R-:W-:Y:S05]  /*97d0*/  BRA `(.L_x_90) ;  /* 0xffffffbc009c7947 */ /* 0x000fea000383ffff */
.L_x_94:
[----:B------:R-:W-:Y:S07]  /*97e0*/  MOV R0, UR21 ;  /* 0x0000001500007c02 */ /* 0x000fee0008000f00 */
.L_x_179:
[----:B-1----:R1:W2:Y:S02]  /*97f0*/  SYNCS.PHASECHK.TRANS64.TRYWAIT P0, [R0+URZ+0x40], R9 ;  /* 0x00004009000075a7 */ /* 0x0022a400080011ff */
[----:B--2---:R-:W-:Y:S05]  /*9800*/  @!P0 NANOSLEEP.SYNCS 0x989680 ;  /* 0x009896800000895d */ /* 0x004fea0003900000 */
[----:B------:R-:W2:Y:S02]  /*9810*/  @!P0 SYNCS.PHASECHK.TRANS64 P0, [R0+URZ+0x40], R9 ;  /* 0x00004009000085a7 */ /* 0x000ea400080010ff */
[----:B--2---:R-:W-:Y:S05]  /*9820*/  @!P0 BRA `(.L_x_179) ;  /* 0xfffffffc00f08947 */ /* 0x004fea000383ffff */
[----:B------:R-:W-:Y:S05]  /*9830*/  BRA `(.L_x_180) ;  /* 0xffffffbc00f87947 */ /* 0x000fea000383ffff */
.L_x_95:
[----:B------:R-:W-:Y:S07]  /*9840*/  MOV R0, UR21 ;  /* 0x0000001500007c02 */ /* 0x000fee0008000f00 */
.L_x_181:
[----:B-1----:R1:W2:Y:S02]  /*9850*/  SYNCS.PHASECHK.TRANS64.TRYWAIT P0, [R0+URZ+0x48], R9 ;  /* 0x00004809000075a7 */ /* 0x0022a400080011ff */
[----:B--2---:R-:W-:Y:S05]  /*9860*/  @!P0 NANOSLEEP.SYNCS 0x989680 ;  /* 0x009896800000895d */ /* 0x004fea0003900000 */
[----:B------:R-:W2:Y:S02]  /*9870*/  @!P0 SYNCS.PHASECHK.TRANS64 P0, [R0+URZ+0x48], R9 ;  /* 0x00004809000085a7 */ /* 0x000ea400080010ff */
[----:B--2---:R-:W-:Y:S05]  /*9880*/  @!P0 BRA `(.L_x_181) ;  /* 0xfffffffc00f08947 */ /* 0x004fea000383ffff */
[----:B------:R-:W-:Y:S05]  /*9890*/  BRA `(.L_x_182) ;  /* 0xffffffc000387947 */ /* 0x000fea000383ffff */
.L_x_96:
[----:B------:R-:W-:Y:S07]  /*98a0*/  MOV R0, UR21 ;  /* 0x0000001500007c02 */ /* 0x000fee0008000f00 */
.L_x_183:
[----:B-1----:R1:W2:Y:S02]  /*98b0*/  SYNCS.PHASECHK.TRANS64.TRYWAIT P0, [R0+URZ+0x50], R9 ;  /* 0x00005009000075a7 */ /* 0x0022a400080011ff */
[----:B--2---:R-:W-:Y:S05]  /*98c0*/  @!P0 NANOSLEEP.SYNCS 0x989680 ;  /* 0x009896800000895d */ /* 0x004fea0003900000 */
[----:B------:R-:W2:Y:S02]  /*98d0*/  @!P0 SYNCS.PHASECHK.TRANS64 P0, [R0+URZ+0x50], R9 ;  /* 0x00005009000085a7 */ /* 0x000ea400080010ff */
[----:B--2---:R-:W-:Y:S05]  /*98e0*/  @!P0 BRA `(.L_x_183) ;  /* 0xfffffffc00f08947 */ /* 0x004fea000383ffff */
[----:B------:R-:W-:Y:S05]  /*98f0*/  BRA `(.L_x_184) ;  /* 0xffffffc000807947 */ /* 0x000fea000383ffff */
.L_x_97:
[----:B------:R-:W-:Y:S07]  /*9900*/  MOV R0, UR21 ;  /* 0x0000001500007c02 */ /* 0x000fee0008000f00 */
.L_x_185:
[----:B-1----:R1:W2:Y:S02]  /*9910*/  SYNCS.PHASECHK.TRANS64.TRYWAIT P0, [R0+URZ+0x58], R9 ;  /* 0x00005809000075a7 */ /* 0x0022a400080011ff */
[----:B--2---:R-:W-:Y:S05]  /*9920*/  @!P0 NANOSLEEP.SYNCS 0x989680 ;  /* 0x009896800000895d */ /* 0x004fea0003900000 */
[----:B------:R-:W2:Y:S02]  /*9930*/  @!P0 SYNCS.PHASECHK.TRANS64 P0, [R0+URZ+0x58], R9 ;  /* 0x00005809000085a7 */ /* 0x000ea400080010ff */
[----:B--2---:R-:W-:Y:S05]  /*9940*/  @!P0 BRA `(.L_x_185) ;  /* 0xfffffffc00f08947 */ /* 0x004fea000383ffff */
[----:B------:R-:W-:Y:S05]  /*9950*/  BRA `(.L_x_186) ;  /* 0xffffffc000c47947 */ /* 0x000fea000383ffff */
.L_x_99:
[----:B------:R-:W-:-:S07]  /*9960*/  MOV R0, UR21 ;  /* 0x0000001500007c02 */ /* 0x000fce0008000f00 */
.L_x_187:
[----:B-1----:R1:W3:Y:S02]  /*9970*/  SYNCS.PHASECHK.TRANS64.TRYWAIT P0, [R0+URZ+0x40], R2 ;  /* 0x00004002000075a7 */ /* 0x0022e400080011ff */
[----:B---3--:R-:W-:Y:S05]  /*9980*/  @!P0 NANOSLEEP.SYNCS 0x989680 ;  /* 0x009896800000895d */ /* 0x008fea0003900000 */
[----:B------:R-:W3:Y:S02]  /*9990*/  @!P0 SYNCS.PHASECHK.TRANS64 P0, [R0+URZ+0x40], R2 ;  /* 0x00004002000085a7 */ /* 0x000ee400080010ff */
[----:B---3--:R-:W-:Y:S05]  /*99a0*/  @!P0 BRA `(.L_x_187) ;  /* 0xfffffffc00f08947 */ /* 0x008fea000383ffff */
[----:B------:R-:W-:Y:S05]  /*99b0*/  BRA `(.L_x_188) ;  /* 0xffffffc4003c7947 */ /* 0x000fea000383ffff */
.L_x_100:
[----:B-1----:R-:W-:-:S07]  /*99c0*/  MOV R0, UR21 ;  /* 0x0000001500007c02 */ /* 0x002fce0008000f00 */
.L_x_189:
[----:B-1----:R1:W3:Y:S02]  /*99d0*/  SYNCS.PHASECHK.TRANS64.TRYWAIT P0, [R0+URZ+0x48], R2 ;  /* 0x00004802000075a7 */ /* 0x0022e400080011ff */
[----:B---3--:R-:W-:Y:S05]  /*99e0*/  @!P0 NANOSLEEP.SYNCS 0x989680 ;  /* 0x009896800000895d */ /* 0x008fea0003900000 */
[----:B------:R-:W3:Y:S02]  /*99f0*/  @!P0 SYNCS.PHASECHK.TRANS64 P0, [R0+URZ+0x48], R2 ;  /* 0x00004802000085a7 */ /* 0x000ee400080010ff */
[----:B---3--:R-:W-:Y:S05]  /*9a00*/  @!P0 BRA `(.L_x_189) ;  /* 0xfffffffc00f08947 */ /* 0x008fea000383ffff */
[----:B------:R-:W-:Y:S05]  /*9a10*/  BRA `(.L_x_190) ;  /* 0xffffffc4002c7947 */ /* 0x000fea000383ffff */
.L_x_101:
[----:B-1----:R-:W-:-:S07]  /*9a20*/  MOV R0, UR21 ;  /* 0x0000001500007c02 */ /* 0x002fce0008000f00 */
.L_x_191:
[----:B-1----:R1:W3:Y:S02]  /*9a30*/  SYNCS.PHASECHK.TRANS64.TRYWAIT P0, [R0+URZ+0x50], R2 ;  /* 0x00005002000075a7 */ /* 0x0022e400080011ff */
[----:B---3--:R-:W-:Y:S05]  /*9a40*/  @!P0 NANOSLEEP.SYNCS 0x989680 ;  /* 0x009896800000895d */ /* 0x008fea0003900000 */
[----:B------:R-:W3:Y:S02]  /*9a50*/  @!P0 SYNCS.PHASECHK.TRANS64 P0, [R0+URZ+0x50], R2 ;  /* 0x00005002000085a7 */ /* 0x000ee400080010ff */
[----:B---3--:R-:W-:Y:S05]  /*9a60*/  @!P0 BRA `(.L_x_191) ;  /* 0xfffffffc00f08947 */ /* 0x008fea000383ffff */
[----:B------:R-:W-:Y:S05]  /*9a70*/  BRA `(.L_x_192) ;  /* 0xffffffc4001c7947 */ /* 0x000fea000383ffff */
.L_x_103:
[----:B-1----:R1:W2:Y:S02]  /*9a80*/  SYNCS.PHASECHK.TRANS64.TRYWAIT P0, [R3+URZ+0x70], R0 ;  /* 0x00007000030075a7 */ /* 0x0022a400080011ff */
[----:B--2---:R-:W-:Y:S05]  /*9a90*/  @!P0 NANOSLEEP.SYNCS 0x989680 ;  /* 0x009896800000895d */ /* 0x004fea0003900000 */
[----:B------:R-:W2:Y:S02]  /*9aa0*/  @!P0 SYNCS.PHASECHK.TRANS64 P0, [R3+URZ+0x70], R0 ;  /* 0x00007000030085a7 */ /* 0x000ea400080010ff */
[----:B--2---:R-:W-:Y:S05]  /*9ab0*/  @!P0 BRA `(.L_x_103) ;  /* 0xfffffffc00f08947 */ /* 0x004fea000383ffff */
[----:B------:R-:W-:Y:S05]  /*9ac0*/  BRA `(.L_x_193) ;  /* 0xffffffc400e07947 */ /* 0x000fea000383ffff */
.L_x_114:
[----:B-1----:R-:W-:Y:S04]  /*9ad0*/  MOV R2, UR43 ;  /* 0x0000002b00027c02 */ /* 0x002fe80008000f00 */
[----:B------:R1:W2:Y:S03]  /*9ae0*/  SYNCS.PHASECHK.TRANS64.TRYWAIT P1, [R2+URZ+0x20], R3 ;  /* 0x00002003020075a7 */ /* 0x0002a600080211ff */
[----:B--2---:R-:W-:Y:S05]  /*9af0*/  @!P1 NANOSLEEP.SYNCS 0x989680 ;  /* 0x009896800000995d */ /* 0x004fea0003900000 */
[----:B------:R-:W2:Y:S02]  /*9b00*/  @!P1 SYNCS.PHASECHK.TRANS64 P1, [R2+URZ+0x20], R3 ;  /* 0x00002003020095a7 */ /* 0x000ea400080210ff */
[----:B--2---:R-:W-:Y:S05]  /*9b10*/  @!P1 BRA `(.L_x_114) ;  /* 0xfffffffc00ec9947 */ /* 0x004fea000383ffff */
[----:B------:R-:W-:Y:S05]  /*9b20*/  BRA `(.L_x_113) ;  /* 0xffffffd4004c7947 */ /* 0x000fea000383ffff */
.L_x_116:
[----:B-1----:R1:W4:Y:S02]  /*9b30*/  SYNCS.PHASECHK.TRANS64.TRYWAIT P0, [R70+URZ+0x90], R0 ;  /* 0x00009000460075a7 */ /* 0x00232400080011ff */
[----:B----4-:R-:W-:Y:S05]  /*9b40*/  @!P0 NANOSLEEP.SYNCS 0x989680 ;  /* 0x009896800000895d */ /* 0x010fea0003900000 */
[----:B------:R-:W4:Y:S02]  /*9b50*/  @!P0 SYNCS.PHASECHK.TRANS64 P0, [R70+URZ+0x90], R0 ;  /* 0x00009000460085a7 */ /* 0x000f2400080010ff */
[----:B----4-:R-:W-:Y:S05]  /*9b60*/  @!P0 BRA `(.L_x_116) ;  /* 0xfffffffc00f08947 */ /* 0x010fea000383ffff */
[----:B------:R-:W-:Y:S05]  /*9b70*/  BRA `(.L_x_115) ;  /* 0xffffffd400747947 */ /* 0x000fea000383ffff */
.L_x_125:
[----:B-1----:R1:W3:Y:S02]  /*9b80*/  SYNCS.PHASECHK.TRANS64.TRYWAIT P0, [R2+URZ+0x20], R0 ;  /* 0x00002000020075a7 */ /* 0x0022e400080011ff */
[----:B---3--:R-:W-:Y:S05]  /*9b90*/  @!P0 NANOSLEEP.SYNCS 0x989680 ;  /* 0x009896800000895d */ /* 0x008fea0003900000 */
[----:B------:R-:W3:Y:S02]  /*9ba0*/  @!P0 SYNCS.PHASECHK.TRANS64 P0, [R2+URZ+0x20], R0 ;  /* 0x00002000020085a7 */ /* 0x000ee400080010ff */
[----:B---3--:R-:W-:Y:S05]  /*9bb0*/  @!P0 BRA `(.L_x_125) ;  /* 0xfffffffc00f08947 */ /* 0x008fea000383ffff */
[----:B------:R-:W-:Y:S05]  /*9bc0*/  BRA `(.L_x_124) ;  /* 0xffffffdc00107947 */ /* 0x000fea000383ffff */
.L_x_133:
[----:B-1----:R1:W3:Y:S02]  /*9bd0*/  SYNCS.PHASECHK.TRANS64.TRYWAIT P0, [R0+URZ+0x20], R6 ;  /* 0x00002006000075a7 */ /* 0x0022e400080011ff */
[----:B---3--:R-:W-:Y:S05]  /*9be0*/  @!P0 NANOSLEEP.SYNCS 0x989680 ;  /* 0x009896800000895d */ /* 0x008fea0003900000 */
[----:B------:R-:W3:Y:S02]  /*9bf0*/  @!P0 SYNCS.PHASECHK.TRANS64 P0, [R0+URZ+0x20], R6 ;  /* 0x00002006000085a7 */ /* 0x000ee400080010ff */
[----:B---3--:R-:W-:Y:S05]  /*9c00*/  @!P0 BRA `(.L_x_133) ;  /* 0xfffffffc00f08947 */ /* 0x008fea000383ffff */
[----:B------:R-:W-:Y:S05]  /*9c10*/  BRA `(.L_x_132) ;  /* 0xffffffe000d47947 */ /* 0x000fea000383ffff */
.L_x_141:
[----:B-1----:R1:W3:Y:S02]  /*9c20*/  SYNCS.PHASECHK.TRANS64.TRYWAIT P0, [R0+URZ+0x20], R5 ;  /* 0x00002005000075a7 */ /* 0x0022e400080011ff */
[----:B---3--:R-:W-:Y:S05]  /*9c30*/  @!P0 NANOSLEEP.SYNCS 0x989680 ;  /* 0x009896800000895d */ /* 0x008fea0003900000 */
[----:B------:R-:W3:Y:S02]  /*9c40*/  @!P0 SYNCS.PHASECHK.TRANS64 P0, [R0+URZ+0x20], R5 ;  /* 0x00002005000085a7 */ /* 0x000ee400080010ff */
[----:B---3--:R-:W-:Y:S05]  /*9c50*/  @!P0 BRA `(.L_x_141) ;  /* 0xfffffffc00f08947 */ /* 0x008fea000383ffff */
[----:B------:R-:W-:Y:S05]  /*9c60*/  BRA `(.L_x_140) ;  /* 0xffffffe800987947 */ /* 0x000fea000383ffff */
        .weak           $__internal_0_$__cuda_sm10x_tcgen05_guardrail_trap_col_being_dealloced_not_returned_by_alloc
        .type           $__internal_0_$__cuda_sm10x_tcgen05_guardrail_trap_col_being_dealloced_not_returned_by_alloc,@function
        .size           $__internal_0_$__cuda_sm10x_tcgen05_guardrail_trap_col_being_dealloced_not_returned_by_alloc,($__internal_1_$__cuda_sm10x_tcgen05_guardrail_trap_phase_invalid_during_alloc - $__internal_0_$__cuda_sm10x_tcgen05_guardrail_trap_col_being_dealloced_not_returned_by_alloc)
$__internal_0_$__cuda_sm10x_tcgen05_guardrail_trap_col_being_dealloced_not_returned_by_alloc:
[----:B------:R-:W-:Y:S05]  /*9c70*/  BPT.TRAP 0x1 ;  /* 0x000000040000795c */ /* 0x000fea0000300000 */
[----:B------:R-:W-:-:S04]  /*9c80*/  HFMA2 R3, -RZ, RZ, 0, 0 ;  /* 0x00000000ff037431 */ /* 0x000fc800000001ff */
[----:B------:R-:W-:Y:S05]  /*9c90*/  RET.REL.NODEC R2 `(_ZN7cutlass13device_kernelINS_4gemm6kernel13GemmUniversalIN4cute5tupleIJiiiiEEENS1_10collective13CollectiveMmaINS1_35MainloopSm100TmaUmmaWarpSpecializedILi2ELi2ELi4ENS5_IJNS4_1CILi2EEESB_NSA_ILi1EEEEEEEENS5_IJNSA_ILi256EEENSA_ILi64EEENSA_ILi128EEEEEEfNS5_IJlSC_lEEEfSJ_NS4_8TiledMMAINS4_8MMA_AtomIJNS4_23SM100_MMA_TF32_2x1SM_SSINS_10tfloat32_tESN_fLi256ELi64ELNS4_4UMMA5MajorE0ELSP_0ELNSO_7ScaleInE0ELSQ_0EEEEEENS4_6LayoutINS5_IJSC_SC_SC_EEENS5_IJNSA_ILi0EEESV_SV_EEEEENS5_IJNS4_10UnderscoreESY_SY_EEEEENS4_28SM100_TMA_2SM_LOAD_MULTICASTENS4_14ComposedLayoutINS4_7SwizzleILi3ELi4ELi3EEENS4_18smem_ptr_flag_bitsILi32EEENST_INS5_IJNSA_ILi8EEENSA_ILi32EEEEEENS5_IJS18_SC_EEEEEEEvNS4_8identityENS4_18SM100_TMA_2SM_LOADES1C_vS1D_EENS_8epilogue10collective18CollectiveEpilogueINS1G_23Sm100TmaWarpSpecializedILi4ELi2ELi16ELb1ELb0EEEJNS5_IJSH_SG_SH_EEENS5_IJNST_ISH_SC_EENST_INSA_ILi16EEESC_EEEEEfSJ_fSJ_NS1G_6fusion15FusionCallbacksIS1K_NS1Q_17LinearCombinationIffffLNS_15FloatRoundStyleE2EEES1L_S1P_JEEENS4_5SM1004TMEM4LOAD26SM100_TMEM_LOAD_32dp32b16xENS4_13SM90_TMA_LOADENS12_INS13_ILi2ELi4ELi3EEES16_NST_INS5_IJS17_S1N_EEENS5_IJS1N_SC_EEEEEEENS4_39AutoVectorizingCopyWithAssumedAlignmentILi128EEENS4_14SM90_TMA_STOREES25_S27_S27_EEEvvEEEEvNT_6ParamsE) ;  /* 0xffffff6002d87950 */ /* 0x000fea0003c3ffff */
        .weak           $__internal_1_$__cuda_sm10x_tcgen05_guardrail_trap_phase_invalid_during_alloc
        .type           $__internal_1_$__cuda_sm10x_tcgen05_guardrail_trap_phase_invalid_during_alloc,@function
        .size           $__internal_1_$__cuda_sm10x_tcgen05_guardrail_trap_phase_invalid_during_alloc,($__internal_2_$__cuda_sm10x_tcgen05_guardrail_trap_unallocated_columns_being_dealloced - $__internal_1_$__cuda_sm10x_tcgen05_guardrail_trap_phase_invalid_during_alloc)
$__internal_1_$__cuda_sm10x_tcgen05_guardrail_trap_phase_invalid_during_alloc:
[----:B------:R-:W-:Y:S05]  /*9ca0*/  BPT.TRAP 0x1 ;  /* 0x000000040000795c */ /* 0x000fea0000300000 */
[----:B------:R-:W-:-:S04]  /*9cb0*/  MOV R7, 0x0 ;  /* 0x0000000000077802 */ /* 0x000fc80000000f00 */
[----:B------:R-:W-:Y:S05]  /*9cc0*/  RET.REL.NODEC R6 `(_ZN7cutlass13device_kernelINS_4gemm6kernel13GemmUniversalIN4cute5tupleIJiiiiEEENS1_10collective13CollectiveMmaINS1_35MainloopSm100TmaUmmaWarpSpecializedILi2ELi2ELi4ENS5_IJNS4_1CILi2EEESB_NSA_ILi1EEEEEEEENS5_IJNSA_ILi256EEENSA_ILi64EEENSA_ILi128EEEEEEfNS5_IJlSC_lEEEfSJ_NS4_8TiledMMAINS4_8MMA_AtomIJNS4_23SM100_MMA_TF32_2x1SM_SSINS_10tfloat32_tESN_fLi256ELi64ELNS4_4UMMA5MajorE0ELSP_0ELNSO_7ScaleInE0ELSQ_0EEEEEENS4_6LayoutINS5_IJSC_SC_SC_EEENS5_IJNSA_ILi0EEESV_SV_EEEEENS5_IJNS4_10UnderscoreESY_SY_EEEEENS4_28SM100_TMA_2SM_LOAD_MULTICASTENS4_14ComposedLayoutINS4_7SwizzleILi3ELi4ELi3EEENS4_18smem_ptr_flag_bitsILi32EEENST_INS5_IJNSA_ILi8EEENSA_ILi32EEEEEENS5_IJS18_SC_EEEEEEEvNS4_8identityENS4_18SM100_TMA_2SM_LOADES1C_vS1D_EENS_8epilogue10collective18CollectiveEpilogueINS1G_23Sm100TmaWarpSpecializedILi4ELi2ELi16ELb1ELb0EEEJNS5_IJSH_SG_SH_EEENS5_IJNST_ISH_SC_EENST_INSA_ILi16EEESC_EEEEEfSJ_fSJ_NS1G_6fusion15FusionCallbacksIS1K_NS1Q_17LinearCombinationIffffLNS_15FloatRoundStyleE2EEES1L_S1P_JEEENS4_5SM1004TMEM4LOAD26SM100_TMEM_LOAD_32dp32b16xENS4_13SM90_TMA_LOADENS12_INS13_ILi2ELi4ELi3EEES16_NST_INS5_IJS17_S1N_EEENS5_IJS1N_SC_EEEEEEENS4_39AutoVectorizingCopyWithAssumedAlignmentILi128EEENS4_14SM90_TMA_STOREES25_S27_S27_EEEvvEEEEvNT_6ParamsE) ;  /* 0xffffff6006cc7950 */ /* 0x000fea0003c3ffff */
        .weak           $__internal_2_$__cuda_sm10x_tcgen05_guardrail_trap_unallocated_columns_being_dealloced
        .type           $__internal_2_$__cuda_sm10x_tcgen05_guardrail_trap_unallocated_columns_being_dealloced,@function
        .size           $__internal_2_$__cuda_sm10x_tcgen05_guardrail_trap_unallocated_columns_being_dealloced,(.L_x_195 - $__internal_2_$__cuda_sm10x_tcgen05_guardrail_trap_unallocated_columns_being_dealloced)
$__internal_2_$__cuda_sm10x_tcgen05_guardrail_trap_unallocated_columns_being_dealloced:
[----:B------:R-:W-:Y:S05]  /*9cd0*/  BPT.TRAP 0x1 ;  /* 0x000000040000795c */ /* 0x000fea0000300000 */
[----:B------:R-:W-:-:S04]  /*9ce0*/  HFMA2 R3, -RZ, RZ, 0, 0 ;  /* 0x00000000ff037431 */ /* 0x000fc800000001ff */
[----:B------:R-:W-:Y:S05]  /*9cf0*/  RET.REL.NODEC R2 `(_ZN7cutlass13device_kernelINS_4gemm6kernel13GemmUniversalIN4cute5tupleIJiiiiEEENS1_10collective13CollectiveMmaINS1_35MainloopSm100TmaUmmaWarpSpecializedILi2ELi2ELi4ENS5_IJNS4_1CILi2EEESB_NSA_ILi1EEEEEEEENS5_IJNSA_ILi256EEENSA_ILi64EEENSA_ILi128EEEEEEfNS5_IJlSC_lEEEfSJ_NS4_8TiledMMAINS4_8MMA_AtomIJNS4_23SM100_MMA_TF32_2x1SM_SSINS_10tfloat32_tESN_fLi256ELi64ELNS4_4UMMA5MajorE0ELSP_0ELNSO_7ScaleInE0ELSQ_0EEEEEENS4_6LayoutINS5_IJSC_SC_SC_EEENS5_IJNSA_ILi0EEESV_SV_EEEEENS5_IJNS4_10UnderscoreESY_SY_EEEEENS4_28SM100_TMA_2SM_LOAD_MULTICASTENS4_14ComposedLayoutINS4_7SwizzleILi3ELi4ELi3EEENS4_18smem_ptr_flag_bitsILi32EEENST_INS5_IJNSA_ILi8EEENSA_ILi32EEEEEENS5_IJS18_SC_EEEEEEEvNS4_8identityENS4_18SM100_TMA_2SM_LOADES1C_vS1D_EENS_8epilogue10collective18CollectiveEpilogueINS1G_23Sm100TmaWarpSpecializedILi4ELi2ELi16ELb1ELb0EEEJNS5_IJSH_SG_SH_EEENS5_IJNST_ISH_SC_EENST_INSA_ILi16EEESC_EEEEEfSJ_fSJ_NS1G_6fusion15FusionCallbacksIS1K_NS1Q_17LinearCombinationIffffLNS_15FloatRoundStyleE2EEES1L_S1P_JEEENS4_5SM1004TMEM4LOAD26SM100_TMEM_LOAD_32dp32b16xENS4_13SM90_TMA_LOADENS12_INS13_ILi2ELi4ELi3EEES16_NST_INS5_IJS17_S1N_EEENS5_IJS1N_SC_EEEEEEENS4_39AutoVectorizingCopyWithAssumedAlignmentILi128EEENS4_14SM90_TMA_STOREES25_S27_S27_EEEvvEEEEvNT_6ParamsE) ;  /* 0xffffff6002c07950 */ /* 0x000fea0003c3ffff */
.L_x_194:
[----:B------:R-:W-:-:S00]  /*9d00*/  BRA `(.L_x_194) ;  /* 0xfffffffc00fc7947 */ /* 0x000fc0000383ffff */
[----:B------:R-:W-:-:S00]  /*9d10*/  NOP ;  /* 0x0000000000007918 */ /* 0x000fc00000000000 */
        /* <DEDUP_REMOVED lines=14> */
.L_x_195:


//--------------------- .nv.global.init           --------------------------
	.section	.nv.global.init,"aw",@progbits
.nv.global.init:
	.type		$str$27,@object
	.size		$str$27,($str$28 - $str$27)
$str$27:
        /*0000*/ 	.byte	0x28, 0x61, 0x64, 0x64, 0x72, 0x65, 0x73, 0x73, 0x20, 0x26, 0x20, 0x6d, 0x61, 0x73, 0x6b, 0x29
        /*0010*/ 	.byte	0x20, 0x3d, 0x3d, 0x20, 0x30, 0x00
	.type		$str$28,@object
	.size		$str$28,($str$26 - $str$28)
$str$28:
        /*0016*/ 	.byte	0x2f, 0x74, 0x6d, 0x70, 0x2f, 0x63, 0x75, 0x74, 0x6c, 0x61, 0x73, 0x73, 0x5f, 0x73, 0x77, 0x65
        /*0026*/ 	.byte	0x65, 0x70, 0x5f, 0x73, 0x72, 0x63, 0x2f, 0x69, 0x6e, 0x63, 0x6c, 0x75, 0x64, 0x65, 0x2f, 0x63
        /*0036*/ 	.byte	0x75, 0x74, 0x65, 0x2f, 0x70, 0x6f, 0x69, 0x6e, 0x74, 0x65, 0x72, 0x5f, 0x66, 0x6c, 0x61, 0x67
        /*0046*/ 	.byte	0x67, 0x65, 0x64, 0x2e, 0x68, 0x70, 0x70, 0x00
	.type		$str$26,@object
	.size		$str$26,($str$25 - $str$26)
$str$26:
        /*004e*/ 	.byte	0x2f, 0x74, 0x6d, 0x70, 0x2f, 0x63, 0x75, 0x74, 0x6c, 0x61, 0x73, 0x73, 0x5f, 0x73, 0x77, 0x65
        /*005e*/ 	.byte	0x65, 0x70, 0x5f, 0x73, 0x72, 0x63, 0x2f, 0x69, 0x6e, 0x63, 0x6c, 0x75, 0x64, 0x65, 0x2f, 0x63
        /*006e*/ 	.byte	0x75, 0x74, 0x65, 0x2f, 0x61, 0x74, 0x6f, 0x6d, 0x2f, 0x63, 0x6f, 0x70, 0x79, 0x5f, 0x74, 0x72
        /*007e*/ 	.byte	0x61, 0x69, 0x74, 0x73, 0x5f, 0x73, 0x6d, 0x31, 0x30, 0x30, 0x2e, 0x68, 0x70, 0x70, 0x00
	.type		$str$25,@object
	.size		$str$25,(__unnamed_1 - $str$25)
$str$25:
        /*008d*/ 	.byte	0x28, 0x28, 0x75, 0x69, 0x6e, 0x74, 0x33, 0x32, 0x5f, 0x74, 0x28, 0x74, 0x68, 0x72, 0x65, 0x61
        /*009d*/ 	.byte	0x64, 0x49, 0x64, 0x78, 0x2e, 0x78, 0x29, 0x20, 0x2f, 0x20, 0x33, 0x32, 0x29, 0x20, 0x25, 0x20
        /*00ad*/ 	.byte	0x34, 0x29, 0x20, 0x3d, 0x3d, 0x20, 0x28, 0x28, 0x28, 0x74, 0x6d, 0x65, 0x6d, 0x5f, 0x61, 0x64
        /*00bd*/ 	.byte	0x64, 0x72, 0x20, 0x3e, 0x3e, 0x20, 0x31, 0x36, 0x29, 0x20, 0x2f, 0x20, 0x33, 0x32, 0x29, 0x20
        /*00cd*/ 	.byte	0x25, 0x20, 0x34, 0x29, 0x00
	.type		__unnamed_1,@object
	.size		__unnamed_1,(__unnamed_2 - __unnamed_1)
__unnamed_1:
        /*00d2*/ 	.byte	0x61, 0x75, 0x74, 0x6f, 0x20, 0x63, 0x75, 0x74, 0x65, 0x3a, 0x3a, 0x61, 0x73, 0x5f, 0x70, 0x6f
        /* <DEDUP_REMOVED lines=23> */
        /*0252*/ 	.byte	0x43, 0x3c, 0x32, 0x30, 0x34, 0x38, 0x3e, 0x3e, 0x3e, 0x3e, 0x5d, 0x00
	.type		__unnamed_2,@object
	.size		__unnamed_2,(.L_2 - __unnamed_2)
__unnamed_2:
        /* <DEDUP_REMOVED lines=42> */
        /*04fe*/ 	.byte	0x3e, 0x5d, 0x00
.L_2:


//--------------------- .nv.shared._ZN7cutlass13device_kernelINS_4gemm6kernel13GemmUniversalIN4cute5tupleIJiiiiEEENS1_10collective13CollectiveMmaINS1_35MainloopSm100TmaUmmaWarpSpecializedILi2ELi2ELi4ENS5_IJNS4_1CILi2EEESB_NSA_ILi1EEEEEEEENS5_IJNSA_ILi256EEENSA_ILi64EEENSA_ILi128EEEEEEfNS5_IJlSC_lEEEfSJ_NS4_8TiledMMAINS4_8MMA_AtomIJNS4_23SM100_MMA_TF32_2x1SM_SSINS_10tfloat32_tESN_fLi256ELi64ELNS4_4UMMA5MajorE0ELSP_0ELNSO_7ScaleInE0ELSQ_0EEEEEENS4_6LayoutINS5_IJSC_SC_SC_EEENS5_IJNSA_ILi0EEESV_SV_EEEEENS5_IJNS4_10UnderscoreESY_SY_EEEEENS4_28SM100_TMA_2SM_LOAD_MULTICASTENS4_14ComposedLayoutINS4_7SwizzleILi3ELi4ELi3EEENS4_18smem_ptr_flag_bitsILi32EEENST_INS5_IJNSA_ILi8EEENSA_ILi32EEEEEENS5_IJS18_SC_EEEEEEEvNS4_8identityENS4_18SM100_TMA_2SM_LOADES1C_vS1D_EENS_8epilogue10collective18CollectiveEpilogueINS1G_23Sm100TmaWarpSpecializedILi4ELi2ELi16ELb1ELb0EEEJNS5_IJSH_SG_SH_EEENS5_IJNST_ISH_SC_EENST_INSA_ILi16EEESC_EEEEEfSJ_fSJ_NS1G_6fusion15FusionCallbacksIS1K_NS1Q_17LinearCombinationIffffLNS_15FloatRoundStyleE2EEES1L_S1P_JEEENS4_5SM1004TMEM4LOAD26SM100_TMEM_LOAD_32dp32b16xENS4_13SM90_TMA_LOADENS12_INS13_ILi2ELi4ELi3EEES16_NST_INS5_IJS17_S1N_EEENS5_IJS1N_SC_EEEEEEENS4_39AutoVectorizingCopyWithAssumedAlignmentILi128EEENS4_14SM90_TMA_STOREES25_S27_S27_EEEvvEEEEvNT_6ParamsE --------------------------
	.section	.nv.shared._ZN7cutlass13device_kernelINS_4gemm6kernel13GemmUniversalIN4cute5tupleIJiiiiEEENS1_10collective13CollectiveMmaINS1_35MainloopSm100TmaUmmaWarpSpecializedILi2ELi2ELi4ENS5_IJNS4_1CILi2EEESB_NSA_ILi1EEEEEEEENS5_IJNSA_ILi256EEENSA_ILi64EEENSA_ILi128EEEEEEfNS5_IJlSC_lEEEfSJ_NS4_8TiledMMAINS4_8MMA_AtomIJNS4_23SM100_MMA_TF32_2x1SM_SSINS_10tfloat32_tESN_fLi256ELi64ELNS4_4UMMA5MajorE0ELSP_0ELNSO_7ScaleInE0ELSQ_0EEEEEENS4_6LayoutINS5_IJSC_SC_SC_EEENS5_IJNSA_ILi0EEESV_SV_EEEEENS5_IJNS4_10UnderscoreESY_SY_EEEEENS4_28SM100_TMA_2SM_LOAD_MULTICASTENS4_14ComposedLayoutINS4_7SwizzleILi3ELi4ELi3EEENS4_18smem_ptr_flag_bitsILi32EEENST_INS5_IJNSA_ILi8EEENSA_ILi32EEEEEENS5_IJS18_SC_EEEEEEEvNS4_8identityENS4_18SM100_TMA_2SM_LOADES1C_vS1D_EENS_8epilogue10collective18CollectiveEpilogueINS1G_23Sm100TmaWarpSpecializedILi4ELi2ELi16ELb1ELb0EEEJNS5_IJSH_SG_SH_EEENS5_IJNST_ISH_SC_EENST_INSA_ILi16EEESC_EEEEEfSJ_fSJ_NS1G_6fusion15FusionCallbacksIS1K_NS1Q_17LinearCombinationIffffLNS_15FloatRoundStyleE2EEES1L_S1P_JEEENS4_5SM1004TMEM4LOAD26SM100_TMEM_LOAD_32dp32b16xENS4_13SM90_TMA_LOADENS12_INS13_ILi2ELi4ELi3EEES16_NST_INS5_IJS17_S1N_EEENS5_IJS1N_SC_EEEEEEENS4_39AutoVectorizingCopyWithAssumedAlignmentILi128EEENS4_14SM90_TMA_STOREES25_S27_S27_EEEvvEEEEvNT_6ParamsE,"aw",@nobits
	.sectionflags	@""
	.align	16
	.zero		1024


//--------------------- .nv.shared.reserved.0     --------------------------
	.section	.nv.shared.reserved.0,"aw",@nobits
	.weak		__nv_reservedSMEM_offset_0_alias
	.size		__nv_reservedSMEM_offset_0_alias, 0, 64
	.other		__nv_reservedSMEM_offset_0_alias,@"STO_CUDA_RESERVED_SHARED STV_DEFAULT"
__nv_reservedSMEM_offset_0_alias:
	.zero		0
.nv.shared.reserved.0:
	.zero		64
	.weak		__nv_reservedSMEM_tcgen05_partition
	.type		__nv_reservedSMEM_tcgen05_partition,@object
	.size		__nv_reservedSMEM_tcgen05_partition,(.L_0 - __nv_reservedSMEM_tcgen05_partition)
__nv_reservedSMEM_tcgen05_partition:
	.zero		32
.L_0:


//--------------------- .nv.global                --------------------------
	.section	.nv.global,"aw",@nobits
.nv.global:
	.type		_ZN40_INTERNAL_edb1fde1_4_k_cu_f38116ab_287334cute1_E,@object
	.size		_ZN40_INTERNAL_edb1fde1_4_k_cu_f38116ab_287334cute1_E,(_ZN40_INTERNAL_edb1fde1_4_k_cu_f38116ab_287334cuda3std3__45__cpo6cbeginE - _ZN40_INTERNAL_edb1fde1_4_k_cu_f38116ab_287334cute1_E)
_ZN40_INTERNAL_edb1fde1_4_k_cu_f38116ab_287334cute1_E:
	.zero		1
	.type		_ZN40_INTERNAL_edb1fde1_4_k_cu_f38116ab_287334cuda3std3__45__cpo6cbeginE,@object
	.size		_ZN40_INTERNAL_edb1fde1_4_k_cu_f38116ab_287334cuda3std3__45__cpo6cbeginE,(_ZN40_INTERNAL_edb1fde1_4_k_cu_f38116ab_287334cuda3std3__48in_placeE - _ZN40_INTERNAL_edb1fde1_4_k_cu_f38116ab_287334cuda3std3__45__cpo6cbeginE)
_ZN40_INTERNAL_edb1fde1_4_k_cu_f38116ab_287334cuda3std3__45__cpo6cbeginE:
	.zero		1
	.type		_ZN40_INTERNAL_edb1fde1_4_k_cu_f38116ab_287334cuda3std3__48in_placeE,@object
	.size		_ZN40_INTERNAL_edb1fde1_4_k_cu_f38116ab_287334cuda3std3__48in_placeE,(_ZN40_INTERNAL_edb1fde1_4_k_cu_f38116ab_287334cuda3std6ranges3__45__cpo9iter_moveE - _ZN40_INTERNAL_edb1fde1_4_k_cu_f38116ab_287334cuda3std3__48in_placeE)
_ZN40_INTERNAL_edb1fde1_4_k_cu_f38116ab_287334cuda3std3__48in_placeE:
	.zero		1
	.type		_ZN40_INTERNAL_edb1fde1_4_k_cu_f38116ab_287334cuda3std6ranges3__45__cpo9iter_moveE,@object
	.size		_ZN40_INTERNAL_edb1fde1_4_k_cu_f38116ab_287334cuda3std6ranges3__45__cpo9iter_moveE,(_ZN40_INTERNAL_edb1fde1_4_k_cu_f38116ab_287334cuda3std3__45__cpo5beginE - _ZN40_INTERNAL_edb1fde1_4_k_cu_f38116ab_287334cuda3std6ranges3__45__cpo9iter_moveE)
_ZN40_INTERNAL_edb1fde1_4_k_cu_f38116ab_287334cuda3std6ranges3__45__cpo9iter_moveE:
	.zero		1
	.type		_ZN40_INTERNAL_edb1fde1_4_k_cu_f38116ab_287334cuda3std3__45__cpo5beginE,@object
	.size		_ZN40_INTERNAL_edb1fde1_4_k_cu_f38116ab_287334cuda3std3__45__cpo5beginE,(_ZN40_INTERNAL_edb1fde1_4_k_cu_f38116ab_287334cuda3std3__442_GLOBAL__N__edb1fde1_4_k_cu_f38116ab_287336ignoreE - _ZN40_INTERNAL_edb1fde1_4_k_cu_f38116ab_287334cuda3std3__45__cpo5beginE)
_ZN40_INTERNAL_edb1fde1_4_k_cu_f38116ab_287334cuda3std3__45__cpo5beginE:
	.zero		1
	.type		_ZN40_INTERNAL_edb1fde1_4_k_cu_f38116ab_287334cuda3std3__442_GLOBAL__N__edb1fde1_4_k_cu_f38116ab_287336ignoreE,@object
	.size		_ZN40_INTERNAL_edb1fde1_4_k_cu_f38116ab_287334cuda3std3__442_GLOBAL__N__edb1fde1_4_k_cu_f38116ab_287336ignoreE,(_ZN40_INTERNAL_edb1fde1_4_k_cu_f38116ab_287334cute7productE - _ZN40_INTERNAL_edb1fde1_4_k_cu_f38116ab_287334cuda3std3__442_GLOBAL__N__edb1fde1_4_k_cu_f38116ab_287336ignoreE)
_ZN40_INTERNAL_edb1fde1_4_k_cu_f38116ab_287334cuda3std3__442_GLOBAL__N__edb1fde1_4_k_cu_f38116ab_287336ignoreE:
	.zero		1
	.type		_ZN40_INTERNAL_edb1fde1_4_k_cu_f38116ab_287334cute7productE,@object
	.size		_ZN40_INTERNAL_edb1fde1_4_k_cu_f38116ab_287334cute7productE,(_ZN40_INTERNAL_edb1fde1_4_k_cu_f38116ab_287334cuda3std3__45__cpo3endE - _ZN40_INTERNAL_edb1fde1_4_k_cu_f38116ab_287334cute7productE)
_ZN40_INTERNAL_edb1fde1_4_k_cu_f38116ab_287334cute7productE:
	.zero		1
	.type		_ZN40_INTERNAL_edb1fde1_4_k_cu_f38116ab_287334cuda3std3__45__cpo3endE,@object
	.size		_ZN40_INTERNAL_edb1fde1_4_k_cu_f38116ab_287334cuda3std3__45__cpo3endE,(_ZN40_INTERNAL_edb1fde1_4_k_cu_f38116ab_287334cuda3std3__419piecewise_constructE - _ZN40_INTERNAL_edb1fde1_4_k_cu_f38116ab_287334cuda3std3__45__cpo3endE)
_ZN40_INTERNAL_edb1fde1_4_k_cu_f38116ab_287334cuda3std3__45__cpo3endE:
	.zero		1
	.type		_ZN40_INTERNAL_edb1fde1_4_k_cu_f38116ab_287334cuda3std3__419piecewise_constructE,@object
	.size		_ZN40_INTERNAL_edb1fde1_4_k_cu_f38116ab_287334cuda3std3__419piecewise_constructE,(_ZN40_INTERNAL_edb1fde1_4_k_cu_f38116ab_287334cuda3std3__45__cpo4cendE - _ZN40_INTERNAL_edb1fde1_4_k_cu_f38116ab_287334cuda3std3__419piecewise_constructE)
_ZN40_INTERNAL_edb1fde1_4_k_cu_f38116ab_287334cuda3std3__419piecewise_constructE:
	.zero		1
	.type		_ZN40_INTERNAL_edb1fde1_4_k_cu_f38116ab_287334cuda3std3__45__cpo4cendE,@object
	.size		_ZN40_INTERNAL_edb1fde1_4_k_cu_f38116ab_287334cuda3std3__45__cpo4cendE,(_ZN40_INTERNAL_edb1fde1_4_k_cu_f38116ab_287334cuda3std6ranges3__45__cpo4swapE - _ZN40_INTERNAL_edb1fde1_4_k_cu_f38116ab_287334cuda3std3__45__cpo4cendE)
_ZN40_INTERNAL_edb1fde1_4_k_cu_f38116ab_287334cuda3std3__45__cpo4cendE:
	.zero		1
	.type		_ZN40_INTERNAL_edb1fde1_4_k_cu_f38116ab_287334cuda3std6ranges3__45__cpo4swapE,@object
	.size		_ZN40_INTERNAL_edb1fde1_4_k_cu_f38116ab_287334cuda3std6ranges3__45__cpo4swapE,(.L_10 - _ZN40_INTERNAL_edb1fde1_4_k_cu_f38116ab_287334cuda3std6ranges3__45__cpo4swapE)
_ZN40_INTERNAL_edb1fde1_4_k_cu_f38116ab_287334cuda3std6ranges3__45__cpo4swapE:
	.zero		1
.L_10:


//--------------------- .nv.constant0._ZN7cutlass13device_kernelINS_4gemm6kernel13GemmUniversalIN4cute5tupleIJiiiiEEENS1_10collective13CollectiveMmaINS1_35MainloopSm100TmaUmmaWarpSpecializedILi2ELi2ELi4ENS5_IJNS4_1CILi2EEESB_NSA_ILi1EEEEEEEENS5_IJNSA_ILi256EEENSA_ILi64EEENSA_ILi128EEEEEEfNS5_IJlSC_lEEEfSJ_NS4_8TiledMMAINS4_8MMA_AtomIJNS4_23SM100_MMA_TF32_2x1SM_SSINS_10tfloat32_tESN_fLi256ELi64ELNS4_4UMMA5MajorE0ELSP_0ELNSO_7ScaleInE0ELSQ_0EEEEEENS4_6LayoutINS5_IJSC_SC_SC_EEENS5_IJNSA_ILi0EEESV_SV_EEEEENS5_IJNS4_10UnderscoreESY_SY_EEEEENS4_28SM100_TMA_2SM_LOAD_MULTICASTENS4_14ComposedLayoutINS4_7SwizzleILi3ELi4ELi3EEENS4_18smem_ptr_flag_bitsILi32EEENST_INS5_IJNSA_ILi8EEENSA_ILi32EEEEEENS5_IJS18_SC_EEEEEEEvNS4_8identityENS4_18SM100_TMA_2SM_LOADES1C_vS1D_EENS_8epilogue10collective18CollectiveEpilogueINS1G_23Sm100TmaWarpSpecializedILi4ELi2ELi16ELb1ELb0EEEJNS5_IJSH_SG_SH_EEENS5_IJNST_ISH_SC_EENST_INSA_ILi16EEESC_EEEEEfSJ_fSJ_NS1G_6fusion15FusionCallbacksIS1K_NS1Q_17LinearCombinationIffffLNS_15FloatRoundStyleE2EEES1L_S1P_JEEENS4_5SM1004TMEM4LOAD26SM100_TMEM_LOAD_32dp32b16xENS4_13SM90_TMA_LOADENS12_INS13_ILi2ELi4ELi3EEES16_NST_INS5_IJS17_S1N_EEENS5_IJS1N_SC_EEEEEEENS4_39AutoVectorizingCopyWithAssumedAlignmentILi128EEENS4_14SM90_TMA_STOREES25_S27_S27_EEEvvEEEEvNT_6ParamsE --------------------------
	.section	.nv.constant0._ZN7cutlass13device_kernelINS_4gemm6kernel13GemmUniversalIN4cute5tupleIJiiiiEEENS1_10collective13CollectiveMmaINS1_35MainloopSm100TmaUmmaWarpSpecializedILi2ELi2ELi4ENS5_IJNS4_1CILi2EEESB_NSA_ILi1EEEEEEEENS5_IJNSA_ILi256EEENSA_ILi64EEENSA_ILi128EEEEEEfNS5_IJlSC_lEEEfSJ_NS4_8TiledMMAINS4_8MMA_AtomIJNS4_23SM100_MMA_TF32_2x1SM_SSINS_10tfloat32_tESN_fLi256ELi64ELNS4_4UMMA5MajorE0ELSP_0ELNSO_7ScaleInE0ELSQ_0EEEEEENS4_6LayoutINS5_IJSC_SC_SC_EEENS5_IJNSA_ILi0EEESV_SV_EEEEENS5_IJNS4_10UnderscoreESY_SY_EEEEENS4_28SM100_TMA_2SM_LOAD_MULTICASTENS4_14ComposedLayoutINS4_7SwizzleILi3ELi4ELi3EEENS4_18smem_ptr_flag_bitsILi32EEENST_INS5_IJNSA_ILi8EEENSA_ILi32EEEEEENS5_IJS18_SC_EEEEEEEvNS4_8identityENS4_18SM100_TMA_2SM_LOADES1C_vS1D_EENS_8epilogue10collective18CollectiveEpilogueINS1G_23Sm100TmaWarpSpecializedILi4ELi2ELi16ELb1ELb0EEEJNS5_IJSH_SG_SH_EEENS5_IJNST_ISH_SC_EENST_INSA_ILi16EEESC_EEEEEfSJ_fSJ_NS1G_6fusion15FusionCallbacksIS1K_NS1Q_17LinearCombinationIffffLNS_15FloatRoundStyleE2EEES1L_S1P_JEEENS4_5SM1004TMEM4LOAD26SM100_TMEM_LOAD_32dp32b16xENS4_13SM90_TMA_LOADENS12_INS13_ILi2ELi4ELi3EEES16_NST_INS5_IJS17_S1N_EEENS5_IJS1N_SC_EEEEEEENS4_39AutoVectorizingCopyWithAssumedAlignmentILi128EEENS4_14SM90_TMA_STOREES25_S27_S27_EEEvvEEEEvNT_6ParamsE,"a",@progbits
	.sectionflags	@""
	.align	4
.nv.constant0._ZN7cutlass13device_kernelINS_4gemm6kernel13GemmUniversalIN4cute5tupleIJiiiiEEENS1_10collective13CollectiveMmaINS1_35MainloopSm100TmaUmmaWarpSpecializedILi2ELi2ELi4ENS5_IJNS4_1CILi2EEESB_NSA_ILi1EEEEEEEENS5_IJNSA_ILi256EEENSA_ILi64EEENSA_ILi128EEEEEEfNS5_IJlSC_lEEEfSJ_NS4_8TiledMMAINS4_8MMA_AtomIJNS4_23SM100_MMA_TF32_2x1SM_SSINS_10tfloat32_tESN_fLi256ELi64ELNS4_4UMMA5MajorE0ELSP_0ELNSO_7ScaleInE0ELSQ_0EEEEEENS4_6LayoutINS5_IJSC_SC_SC_EEENS5_IJNSA_ILi0EEESV_SV_EEEEENS5_IJNS4_10UnderscoreESY_SY_EEEEENS4_28SM100_TMA_2SM_LOAD_MULTICASTENS4_14ComposedLayoutINS4_7SwizzleILi3ELi4ELi3EEENS4_18smem_ptr_flag_bitsILi32EEENST_INS5_IJNSA_ILi8EEENSA_ILi32EEEEEENS5_IJS18_SC_EEEEEEEvNS4_8identityENS4_18SM100_TMA_2SM_LOADES1C_vS1D_EENS_8epilogue10collective18CollectiveEpilogueINS1G_23Sm100TmaWarpSpecializedILi4ELi2ELi16ELb1ELb0EEEJNS5_IJSH_SG_SH_EEENS5_IJNST_ISH_SC_EENST_INSA_ILi16EEESC_EEEEEfSJ_fSJ_NS1G_6fusion15FusionCallbacksIS1K_NS1Q_17LinearCombinationIffffLNS_15FloatRoundStyleE2EEES1L_S1P_JEEENS4_5SM1004TMEM4LOAD26SM100_TMEM_LOAD_32dp32b16xENS4_13SM90_TMA_LOADENS12_INS13_ILi2ELi4ELi3EEES16_NST_INS5_IJS17_S1N_EEENS5_IJS1N_SC_EEEEEEENS4_39AutoVectorizingCopyWithAssumedAlignmentILi128EEENS4_14SM90_TMA_STOREES25_S27_S27_EEEvvEEEEvNT_6ParamsE:
	.zero		2944


//--------------------- SYMBOLS --------------------------

	.type		.nv.reservedSmem.offset0,@object
	.size		.nv.reservedSmem.offset0,0x4
	.type		.nv.reservedSmem.cap,@object
	.size		.nv.reservedSmem.cap,0x4
	.type		__assertfail,@function
